def matmul_kernel(
    a_ptr,
    b_ptr,
    c_ptr,
    M,
    N,
    K,
    stride_am,
    stride_ak,
    stride_bk,
    stride_bn,
    stride_cm,
    stride_cn,
    BLOCK_M: tl.constexpr,
    BLOCK_N: tl.constexpr,
    BLOCK_K: tl.constexpr,
    GROUP_M: tl.constexpr,
):
    pid = tl.program_id(axis=0)
    num_pid_m = tl.cdiv(M, BLOCK_M)
    num_pid_n = tl.cdiv(N, BLOCK_N)
    num_pid_in_group = GROUP_M * num_pid_n
    group_id = pid // num_pid_in_group
    first_pid_m = group_id * GROUP_M
    group_size_m = min(num_pid_m - first_pid_m, GROUP_M)
    pid_m = first_pid_m + ((pid % num_pid_in_group) % group_size_m)
    pid_n = (pid % num_pid_in_group) // group_size_m

    offs_am = (pid_m * BLOCK_M + tl.arange(0, BLOCK_M)) % M
    offs_bn = (pid_n * BLOCK_N + tl.arange(0, BLOCK_N)) % N
    offs_k = tl.arange(0, BLOCK_K)
    a_ptrs = a_ptr + offs_am[:, None] * stride_am + offs_k[None, :] * stride_ak
    b_ptrs = b_ptr + offs_k[:, None] * stride_bk + offs_bn[None, :] * stride_bn

    acc = tl.zeros((BLOCK_M, BLOCK_N), dtype=tl.float32)
    for kk in range(0, tl.cdiv(K, BLOCK_K)):
        a = tl.load(a_ptrs, mask=offs_k[None, :] < K - kk * BLOCK_K, other=0.0)
        b = tl.load(b_ptrs, mask=offs_k[:, None] < K - kk * BLOCK_K, other=0.0)
        acc = tl.dot(a, b, acc)
        a_ptrs += BLOCK_K * stride_ak
        b_ptrs += BLOCK_K * stride_bk

    c = acc.to(c_ptr.dtype.element_ty)
    offs_cm = pid_m * BLOCK_M + tl.arange(0, BLOCK_M)
    offs_cn = pid_n * BLOCK_N + tl.arange(0, BLOCK_N)
    c_ptrs = c_ptr + offs_cm[:, None] * stride_cm + offs_cn[None, :] * stride_cn
    mask = (offs_cm[:, None] < M) & (offs_cn[None, :] < N)
    tl.store(c_ptrs, c, mask=mask)

# config = {"BLOCK_K": 64, "BLOCK_M": 64, "BLOCK_N": 64, "GROUP_M": 4, "arch": "sm_100", "dtype": "bf16", "num_ctas": 1, "num_stages": 3, "num_warps": 4}
# arch = sm_100


// ===== COMPILED SASS (sm_100a) =====

	.target	sm_100a

	.elftype	@"ET_EXEC"


//--------------------- .note.nv.tkinfo           --------------------------
	.section	.note.nv.tkinfo,"",@"SHT_NOTE"
	.sectionflags	@"SHF_NOTE_NV_TKINFO"
	.tkinfo
        /*0018*/ 	.word	0x00000081
        /*0030*/ 	.string	""
        /*0030*/ 	.string	"ptxas-blackwell"
        /*0030*/ 	.string	"Cuda compilation tools, release 12.9, V12.9.86"
        /*0030*/ 	.string	"Build cuda_12.9.r12.9/compiler.36037853_0"
        /*0030*/ 	.string	"-v  -suppress-debug-info  -lineinfo  -arch sm_100a "



//--------------------- .note.nv.cuver            --------------------------
	.section	.note.nv.cuver,"",@"SHT_NOTE"
	.sectionflags	@"SHF_NOTE_NV_CUVER"
        /*0018*/ 	.short	0x0001
        /*001a*/ 	.short	0x0064
        /*001c*/ 	.short	0x0001
        /*001e*/ 	.short	0x0000
        /*0020*/ 	.short	0x0001
        /*0022*/ 	.short	0x0000


//--------------------- .nv.info                  --------------------------
	.section	.nv.info,"",@"SHT_CUDA_INFO"
	.align	4


	//----- nvinfo : EIATTR_REGCOUNT
	.align		4
        /*0000*/ 	.byte	0x04, 0x2f
        /*0002*/ 	.short	(.L_4 - .L_3)
	.align		4
.L_3:
        /*0004*/ 	.word	index@(matmul_kernel)
        /*0008*/ 	.word	0x000000fe


	//----- nvinfo : EIATTR_FRAME_SIZE
	.align		4
.L_4:
        /*000c*/ 	.byte	0x04, 0x11
        /*000e*/ 	.short	(.L_6 - .L_5)
	.align		4
.L_5:
        /*0010*/ 	.word	index@($__internal_2_$__cuda_sm10x_tcgen05_guardrail_trap_unallocated_columns_being_dealloced)
        /*0014*/ 	.word	0x00000000


	//----- nvinfo : EIATTR_FRAME_SIZE
	.align		4
.L_6:
        /*0018*/ 	.byte	0x04, 0x11
        /*001a*/ 	.short	(.L_8 - .L_7)
	.align		4
.L_7:
        /*001c*/ 	.word	index@($__internal_1_$__cuda_sm10x_tcgen05_guardrail_trap_phase_invalid_during_alloc)
        /*0020*/ 	.word	0x00000000


	//----- nvinfo : EIATTR_FRAME_SIZE
	.align		4
.L_8:
        /*0024*/ 	.byte	0x04, 0x11
        /*0026*/ 	.short	(.L_10 - .L_9)
	.align		4
.L_9:
        /*0028*/ 	.word	index@($__internal_0_$__cuda_sm10x_tcgen05_guardrail_trap_col_being_dealloced_not_returned_by_alloc)
        /*002c*/ 	.word	0x00000000


	//----- nvinfo : EIATTR_FRAME_SIZE
	.align		4
.L_10:
        /*0030*/ 	.byte	0x04, 0x11
        /*0032*/ 	.short	(.L_12 - .L_11)
	.align		4
.L_11:
        /*0034*/ 	.word	index@(matmul_kernel)
        /*0038*/ 	.word	0x00000000


	//----- nvinfo : EIATTR_MIN_STACK_SIZE
	.align		4
.L_12:
        /*003c*/ 	.byte	0x04, 0x12
        /*003e*/ 	.short	(.L_14 - .L_13)
	.align		4
.L_13:
        /*0040*/ 	.word	index@(matmul_kernel)
        /*0044*/ 	.word	0x00000000
.L_14:


//--------------------- .nv.info.matmul_kernel    --------------------------
	.section	.nv.info.matmul_kernel,"",@"SHT_CUDA_INFO"
	.sectionflags	@""
	.align	4


	//----- nvinfo : EIATTR_CUDA_API_VERSION
	.align		4
        /*0000*/ 	.byte	0x04, 0x37
        /*0002*/ 	.short	(.L_16 - .L_15)
.L_15:
        /*0004*/ 	.word	0x00000081


	//----- nvinfo : EIATTR_KPARAM_INFO
	.align		4
.L_16:
        /*0008*/ 	.byte	0x04, 0x17
        /*000a*/ 	.short	(.L_18 - .L_17)
.L_17:
        /*000c*/ 	.word	0x00000000
        /*0010*/ 	.short	0x000d
        /*0012*/ 	.short	0x0048
        /*0014*/ 	.byte	0x00, 0xf4, 0x21, 0x00


	//----- nvinfo : EIATTR_KPARAM_INFO
	.align		4
.L_18:
        /*0018*/ 	.byte	0x04, 0x17
        /*001a*/ 	.short	(.L_20 - .L_19)
.L_19:
        /*001c*/ 	.word	0x00000000
        /*0020*/ 	.short	0x000c
        /*0022*/ 	.short	0x0040
        /*0024*/ 	.byte	0x00, 0xf4, 0x21, 0x00


	//----- nvinfo : EIATTR_KPARAM_INFO
	.align		4
.L_20:
        /*0028*/ 	.byte	0x04, 0x17
        /*002a*/ 	.short	(.L_22 - .L_21)
.L_21:
        /*002c*/ 	.word	0x00000000
        /*0030*/ 	.short	0x000b
        /*0032*/ 	.short	0x0038
        /*0034*/ 	.byte	0x00, 0xf0, 0x11, 0x00


	//----- nvinfo : EIATTR_KPARAM_INFO
	.align		4
.L_22:
        /*0038*/ 	.byte	0x04, 0x17
        /*003a*/ 	.short	(.L_24 - .L_23)
.L_23:
        /*003c*/ 	.word	0x00000000
        /*0040*/ 	.short	0x000a
        /*0042*/ 	.short	0x0034
        /*0044*/ 	.byte	0x00, 0xf0, 0x11, 0x00


	//----- nvinfo : EIATTR_KPARAM_INFO
	.align		4
.L_24:
        /*0048*/ 	.byte	0x04, 0x17
        /*004a*/ 	.short	(.L_26 - .L_25)
.L_25:
        /*004c*/ 	.word	0x00000000
        /*0050*/ 	.short	0x0009
        /*0052*/ 	.short	0x0030
        /*0054*/ 	.byte	0x00, 0xf0, 0x11, 0x00


	//----- nvinfo : EIATTR_KPARAM_INFO
	.align		4
.L_26:
        /*0058*/ 	.byte	0x04, 0x17
        /*005a*/ 	.short	(.L_28 - .L_27)
.L_27:
        /*005c*/ 	.word	0x00000000
        /*0060*/ 	.short	0x0008
        /*0062*/ 	.short	0x002c
        /*0064*/ 	.byte	0x00, 0xf0, 0x11, 0x00


	//----- nvinfo : EIATTR_KPARAM_INFO
	.align		4
.L_28:
        /*0068*/ 	.byte	0x04, 0x17
        /*006a*/ 	.short	(.L_30 - .L_29)
.L_29:
        /*006c*/ 	.word	0x00000000
        /*0070*/ 	.short	0x0007
        /*0072*/ 	.short	0x0028
        /*0074*/ 	.byte	0x00, 0xf0, 0x11, 0x00


	//----- nvinfo : EIATTR_KPARAM_INFO
	.align		4
.L_30:
        /*0078*/ 	.byte	0x04, 0x17
        /*007a*/ 	.short	(.L_32 - .L_31)
.L_31:
        /*007c*/ 	.word	0x00000000
        /*0080*/ 	.short	0x0006
        /*0082*/ 	.short	0x0024
        /*0084*/ 	.byte	0x00, 0xf0, 0x11, 0x00


	//----- nvinfo : EIATTR_KPARAM_INFO
	.align		4
.L_32:
        /*0088*/ 	.byte	0x04, 0x17
        /*008a*/ 	.short	(.L_34 - .L_33)
.L_33:
        /*008c*/ 	.word	0x00000000
        /*0090*/ 	.short	0x0005
        /*0092*/ 	.short	0x0020
        /*0094*/ 	.byte	0x00, 0xf0, 0x11, 0x00


	//----- nvinfo : EIATTR_KPARAM_INFO
	.align		4
.L_34:
        /*0098*/ 	.byte	0x04, 0x17
        /*009a*/ 	.short	(.L_36 - .L_35)
.L_35:
        /*009c*/ 	.word	0x00000000
        /*00a0*/ 	.short	0x0004
        /*00a2*/ 	.short	0x001c
        /*00a4*/ 	.byte	0x00, 0xf0, 0x11, 0x00


	//----- nvinfo : EIATTR_KPARAM_INFO
	.align		4
.L_36:
        /*00a8*/ 	.byte	0x04, 0x17
        /*00aa*/ 	.short	(.L_38 - .L_37)
.L_37:
        /*00ac*/ 	.word	0x00000000
        /*00b0*/ 	.short	0x0003
        /*00b2*/ 	.short	0x0018
        /*00b4*/ 	.byte	0x00, 0xf0, 0x11, 0x00


	//----- nvinfo : EIATTR_KPARAM_INFO
	.align		4
.L_38:
        /*00b8*/ 	.byte	0x04, 0x17
        /*00ba*/ 	.short	(.L_40 - .L_39)
.L_39:
        /*00bc*/ 	.word	0x00000000
        /*00c0*/ 	.short	0x0002
        /*00c2*/ 	.short	0x0010
        /*00c4*/ 	.byte	0x00, 0xf4, 0x21, 0x00


	//----- nvinfo : EIATTR_KPARAM_INFO
	.align		4
.L_40:
        /*00c8*/ 	.byte	0x04, 0x17
        /*00ca*/ 	.short	(.L_42 - .L_41)
.L_41:
        /*00cc*/ 	.word	0x00000000
        /*00d0*/ 	.short	0x0001
        /*00d2*/ 	.short	0x0008
        /*00d4*/ 	.byte	0x00, 0xf4, 0x21, 0x00


	//----- nvinfo : EIATTR_KPARAM_INFO
	.align		4
.L_42:
        /*00d8*/ 	.byte	0x04, 0x17
        /*00da*/ 	.short	(.L_44 - .L_43)
.L_43:
        /*00dc*/ 	.word	0x00000000
        /*00e0*/ 	.short	0x0000
        /*00e2*/ 	.short	0x0000
        /*00e4*/ 	.byte	0x00, 0xf4, 0x21, 0x00


	//----- nvinfo : EIATTR_AT_ENTRY_FRAGMENTS
	.align		4
.L_44:
        /*00e8*/ 	.byte	0x04, 0x4f
        /*00ea*/ 	.short	(.L_46 - .L_45)


	//   ....[0]....
.L_45:
        /*00ec*/ 	.word	0x00000004


	//----- nvinfo : EIATTR_RESERVED_SMEM_USED
	.align		4
.L_46:
        /*00f0*/ 	.byte	0x01, 0x41
	.zero		2


	//----- nvinfo : EIATTR_SPARSE_MMA_MASK
	.align		4
        /*00f4*/ 	.byte	0x03, 0x50
        /*00f6*/ 	.short	0x0000


	//----- nvinfo : EIATTR_TCGEN05_1CTA_USED
	.align		4
        /*00f8*/ 	.byte	0x01, 0x51
	.zero		2


	//----- nvinfo : EIATTR_MAXREG_COUNT
	.align		4
        /*00fc*/ 	.byte	0x03, 0x1b
        /*00fe*/ 	.short	0x00ff


	//----- nvinfo : EIATTR_NUM_BARRIERS
	.align		4
        /*0100*/ 	.byte	0x02, 0x4c
        /*0102*/ 	.byte	0x01
	.zero		1


	//----- nvinfo : EIATTR_INT_WARP_WIDE_INSTR_OFFSETS
	.align		4
        /*0104*/ 	.byte	0x04, 0x31
        /*0106*/ 	.short	(.L_48 - .L_47)


	//   ....[0]....
.L_47:
        /*0108*/ 	.word	0x00002550


	//   ....[1]....
        /*010c*/ 	.word	0x00002560


	//   ....[2]....
        /*0110*/ 	.word	0x00003dd0


	//   ....[3]....
        /*0114*/ 	.word	0x00007450


	//   ....[4]....
        /*0118*/ 	.word	0x000074a0


	//----- nvinfo : EIATTR_COOP_GROUP_MASK_REGIDS
	.align		4
.L_48:
        /*011c*/ 	.byte	0x04, 0x29
        /*011e*/ 	.short	(.L_50 - .L_49)


	//   ....[0]....
.L_49:
        /*0120*/ 	.word	0xffffffff


	//   ....[1]....
        /*0124*/ 	.word	0xffffffff


	//   ....[2]....
        /*0128*/ 	.word	0xffffffff


	//   ....[3]....
        /*012c*/ 	.word	0xffffffff


	//----- nvinfo : EIATTR_COOP_GROUP_INSTR_OFFSETS
	.align		4
.L_50:
        /*0130*/ 	.byte	0x04, 0x28
        /*0132*/ 	.short	(.L_52 - .L_51)


	//   ....[0]....
.L_51:
        /*0134*/ 	.word	0x00000070


	//   ....[1]....
        /*0138*/ 	.word	0x00000330


	//   ....[2]....
        /*013c*/ 	.word	0x000072e0


	//   ....[3]....
        /*0140*/ 	.word	0x00007550


	//----- nvinfo : EIATTR_VRC_CTA_INIT_COUNT
	.align		4
.L_52:
        /*0144*/ 	.byte	0x02, 0x4a
        /*0146*/ 	.byte	0x80
	.zero		1


	//----- nvinfo : EIATTR_MBARRIER_INSTR_OFFSETS
	.align		4
        /*0148*/ 	.byte	0x04, 0x39
        /*014a*/ 	.short	(.L_54 - .L_53)


	//   ....[0]....
.L_53:
        /*014c*/ 	.word	0x00002680
        /*0150*/ 	.word	0x000000ff
        /*0154*/ 	.word	0x00000000
        /*0158*/ 	.short	0x0100
        /*015a*/ 	.byte	0x0b
	.zero		1


	//   ....[1]....
        /*015c*/ 	.word	0x00003e20
        /*0160*/ 	.word	0x000000ff
        /*0164*/ 	.word	0x00008008
        /*0168*/ 	.short	0x0100
        /*016a*/ 	.byte	0x09
	.zero		1


	//   ....[2]....
        /*016c*/ 	.word	0x00004fd0
        /*0170*/ 	.word	0x000000ff
        /*0174*/ 	.word	0x00000000
        /*0178*/ 	.short	0x010a
        /*017a*/ 	.byte	0x0b
	.zero		1


	//   ....[3]....
        /*017c*/ 	.word	0x00006470
        /*0180*/ 	.word	0x000000ff
        /*0184*/ 	.word	0x00000000
        /*0188*/ 	.short	0x010a
        /*018a*/ 	.byte	0x0b
	.zero		1


	//   ....[4]....
        /*018c*/ 	.word	0x00006560
        /*0190*/ 	.word	0x000000ff
        /*0194*/ 	.word	0x00008000
        /*0198*/ 	.short	0x0108
        /*019a*/ 	.byte	0x09
	.zero		1


	//   ....[5]....
        /*019c*/ 	.word	0x00006620
        /*01a0*/ 	.word	0x000000ff
        /*01a4*/ 	.word	0x00008008
        /*01a8*/ 	.short	0x0108
        /*01aa*/ 	.byte	0x09
	.zero		1


	//   ....[6]....
        /*01ac*/ 	.word	0x00007570
        /*01b0*/ 	.word	0x000000ff
        /*01b4*/ 	.word	0x00000000
        /*01b8*/ 	.short	0x010a
        /*01ba*/ 	.byte	0x0b
	.zero		1


	//   ....[7]....
        /*01bc*/ 	.word	0x000075a0
        /*01c0*/ 	.word	0x000000ff
        /*01c4*/ 	.word	0x00000000
        /*01c8*/ 	.short	0x010a
        /*01ca*/ 	.byte	0x0b
	.zero		1


	//----- nvinfo : EIATTR_NUM_MBARRIERS
	.align		4
.L_54:
        /*01cc*/ 	.byte	0x03, 0x38
        /*01ce*/ 	.short	0x0002


	//----- nvinfo : EIATTR_EXIT_INSTR_OFFSETS
	.align		4
        /*01d0*/ 	.byte	0x04, 0x1c
        /*01d2*/ 	.short	(.L_56 - .L_55)


	//   ....[0]....
.L_55:
        /*01d4*/ 	.word	0x00007560


	//----- nvinfo : EIATTR_REQNTID
	.align		4
.L_56:
        /*01d8*/ 	.byte	0x04, 0x10
        /*01da*/ 	.short	(.L_58 - .L_57)
.L_57:
        /*01dc*/ 	.word	0x00000080
        /*01e0*/ 	.word	0x00000001
        /*01e4*/ 	.word	0x00000001


	//----- nvinfo : EIATTR_CRS_STACK_SIZE
	.align		4
.L_58:
        /*01e8*/ 	.byte	0x04, 0x1e
        /*01ea*/ 	.short	(.L_60 - .L_59)
.L_59:
        /*01ec*/ 	.word	0x00000000


	//----- nvinfo : EIATTR_CBANK_PARAM_SIZE
	.align		4
.L_60:
        /*01f0*/ 	.byte	0x03, 0x19
        /*01f2*/ 	.short	0x0050


	//----- nvinfo : EIATTR_PARAM_CBANK
	.align		4
        /*01f4*/ 	.byte	0x04, 0x0a
        /*01f6*/ 	.short	(.L_62 - .L_61)
	.align		4
.L_61:
        /*01f8*/ 	.word	index@(.nv.constant0.matmul_kernel)
        /*01fc*/ 	.short	0x0380
        /*01fe*/ 	.short	0x0050


	//----- nvinfo : EIATTR_SW_WAR
	.align		4
.L_62:
        /*0200*/ 	.byte	0x04, 0x36
        /*0202*/ 	.short	(.L_64 - .L_63)
.L_63:
        /*0204*/ 	.word	0x00000008
.L_64:


//--------------------- .nv.compat                --------------------------
	.section	.nv.compat,"",@"SHT_CUDA_COMPAT_INFO"
	.align	4
        /*0000*/ 	.byte	0x02, 0x02, 0x02, 0x00, 0x02, 0x05, 0x05, 0x00, 0x02, 0x03, 0x00, 0x00, 0x02, 0x06, 0x01, 0x00


//--------------------- .nv.callgraph             --------------------------
	.section	.nv.callgraph,"",@"SHT_CUDA_CALLGRAPH"
	.align	4
	.sectionentsize	8
	.align		4
        /*0000*/ 	.word	0x00000000
	.align		4
        /*0004*/ 	.word	0xffffffff
	.align		4
        /*0008*/ 	.word	0x00000000
	.align		4
        /*000c*/ 	.word	0xfffffffe
	.align		4
        /*0010*/ 	.word	0x00000000
	.align		4
        /*0014*/ 	.word	0xfffffffd
	.align		4
        /*0018*/ 	.word	0x00000000
	.align		4
        /*001c*/ 	.word	0xfffffffc


//--------------------- .text.matmul_kernel       --------------------------
	.section	.text.matmul_kernel,"ax",@progbits
	.align	128
        .global         matmul_kernel
        .type           matmul_kernel,@function
        .size           matmul_kernel,(.L_x_20 - matmul_kernel)
        .other          matmul_kernel,@"STO_CUDA_ENTRY STV_DEFAULT"
matmul_kernel:
.text.matmul_kernel:
[----:B------:R-:W0:Y:S01]  /*0000*/  LDC R1, c[0x0][0x37c] ;  /* 0x0000df00ff017b82 */ /* 0x000e220000000800 */
[----:B------:R-:W1:Y:S01]  /*0010*/  S2R R66, SR_TID.X ;  /* 0x0000000000427919 */ /* 0x000e620000002100 */
[----:B------:R-:W2:Y:S01]  /*0020*/  LDCU.64 UR20, c[0x0][0x358] ;  /* 0x00006b00ff1477ac */ /* 0x000ea20008000a00 */
[----:B-1----:R-:W-:-:S13]  /*0030*/  ISETP.GE.U32.AND P0, PT, R66, 0x20, PT ;  /* 0x000000204200780c */ /* 0x002fda0003f06070 */
[----:B------:R-:W-:Y:S02]  /*0040*/  VOTEU.ANY UP0, P0 ;  /* 0x0000000000ff7886 */ /* 0x000fe40000000100 */
[----:B0-2---:R-:W-:Y:S05]  /*0050*/  BRA.U UP0, `(.L_x_0) ;  /* 0x0000000100b87547 */ /* 0x005fea000b800000 */
[----:B------:R-:W0:Y:S01]  /*0060*/  S2UR UR6, SR_CgaCtaId ;  /* 0x00000000000679c3 */ /* 0x000e220000008800 */
[----:B------:R-:W-:Y:S01]  /*0070*/  NOP ;  /* 0x0000000000007918 */ /* 0x000fe20000000000 */
[----:B------:R-:W-:Y:S02]  /*0080*/  UMOV UR4, 0x40 ;  /* 0x0000004000047882 */ /* 0x000fe40000000000 */
[----:B0-----:R-:W-:-:S09]  /*0090*/  ULEA UR4, UR6, UR4, 0x18 ;  /* 0x0000000406047291 */ /* 0x001fd2000f8ec0ff */
[----:B------:R-:W0:Y:S01]  /*00a0*/  LDS.U8 R0, [UR4] ;  /* 0x00000004ff007984 */ /* 0x000e220008000000 */
[----:B------:R-:W-:Y:S02]  /*00b0*/  UMOV UR4, 0x400 ;  /* 0x0000040000047882 */ /* 0x000fe40000000000 */
[----:B------:R-:W-:Y:S01]  /*00c0*/  ULEA UR4, UR6, UR4, 0x18 ;  /* 0x0000000406047291 */ /* 0x000fe2000f8ec0ff */
[----:B0-----:R-:W-:-:S13]  /*00d0*/  ISETP.NE.AND P0, PT, R0, RZ, PT ;  /* 0x000000ff0000720c */ /* 0x001fda0003f05270 */
[----:B------:R-:W-:Y:S05]  /*00e0*/  @P0 BRA `(.L_x_1) ;  /* 0x00000000007c0947 */ /* 0x000fea0003800000 */
[----:B------:R-:W-:-:S13]  /*00f0*/  ELECT P0, URZ, PT ;  /* 0x0000000000ff782f */ /* 0x000fda0003800000 */
[----:B------:R-:W-:Y:S05]  /*0100*/  @!P0 BRA `(.L_x_2) ;  /* 0x0000000000848947 */ /* 0x000fea0003800000 */
[----:B------:R-:W-:Y:S01]  /*0110*/  UMOV UR5, 0x2 ;  /* 0x0000000200057882 */ /* 0x000fe20000000000 */
[----:B------:R-:W-:Y:S02]  /*0120*/  IMAD.MOV.U32 R4, RZ, RZ, 0x1 ;  /* 0x00000001ff047424 */ /* 0x000fe400078e00ff */
[----:B------:R-:W-:Y:S02]  /*0130*/  IMAD.MOV.U32 R5, RZ, RZ, 0x3 ;  /* 0x00000003ff057424 */ /* 0x000fe400078e00ff */
[----:B------:R-:W-:Y:S04]  /*0140*/  DEPBAR.LE SB0, 0x36 ;  /* 0x00008d800000791a */ /* 0x000fe80000000000 */
[----:B------:R-:W0:Y:S02]  /*0150*/  UTCATOMSWS.FIND_AND_SET.ALIGN UP1, UR5, UR5 ;  /* 0x00000005000575e3 */ /* 0x000e240008020800 */
[----:B0-----:R-:W-:-:S04]  /*0160*/  PLOP3.LUT P0, PT, PT, PT, UP1, 0x80, 0x8 ;  /* 0x000000000008781c */ /* 0x001fc80003f0f018 */
[----:B------:R-:W-:-:S04]  /*0170*/  SEL R0, RZ, 0xffffffff, !P0 ;  /* 0xffffffffff007807 */ /* 0x000fc80004000000 */
[----:B------:R-:W-:Y:S01]  /*0180*/  ISETP.NE.AND P0, PT, R0, RZ, PT ;  /* 0x000000ff0000720c */ /* 0x000fe20003f05270 */
[----:B------:R-:W-:-:S12]  /*0190*/  IMAD.U32 R0, RZ, RZ, UR5 ;  /* 0x00000005ff007e24 */ /* 0x000fd8000f8e00ff */
[----:B------:R-:W-:Y:S05]  /*01a0*/  @P0 BRA `(.L_x_3) ;  /* 0x0000000000240947 */ /* 0x000fea0003800000 */
.L_x_4:
[----:B------:R-:W-:Y:S05]  /*01b0*/  NANOSLEEP 0x64 ;  /* 0x000000640000795d */ /* 0x000fea0003800000 */
[----:B------:R-:W-:-:S05]  /*01c0*/  UMOV UR5, 0x2 ;  /* 0x0000000200057882 */ /* 0x000fca0000000000 */
[----:B------:R-:W-:Y:S04]  /*01d0*/  DEPBAR.LE SB0, 0x36 ;  /* 0x00008d800000791a */ /* 0x000fe80000000000 */
[----:B------:R-:W0:Y:S02]  /*01e0*/  UTCATOMSWS.FIND_AND_SET.ALIGN UP1, UR5, UR5 ;  /* 0x00000005000575e3 */ /* 0x000e240008020800 */
[----:B0-----:R-:W-:-:S04]  /*01f0*/  PLOP3.LUT P0, PT, PT, PT, UP1, 0x80, 0x8 ;  /* 0x000000000008781c */ /* 0x001fc80003f0f018 */
[----:B------:R-:W-:-:S04]  /*0200*/  SEL R0, RZ, 0xffffffff, !P0 ;  /* 0xffffffffff007807 */ /* 0x000fc80004000000 */
[----:B------:R-:W-:Y:S01]  /*0210*/  ISETP.NE.AND P0, PT, R0, RZ, PT ;  /* 0x000000ff0000720c */ /* 0x000fe20003f05270 */
[----:B------:R-:W-:-:S12]  /*0220*/  IMAD.U32 R0, RZ, RZ, UR5 ;  /* 0x00000005ff007e24 */ /* 0x000fd8000f8e00ff */
[----:B------:R-:W-:Y:S05]  /*0230*/  @!P0 BRA `(.L_x_4) ;  /* 0xfffffffc00dc8947 */ /* 0x000fea000383ffff */
.L_x_3:
[C---:B------:R-:W-:Y:S01]  /*0240*/  VIADD R3, R0.reuse, 0x10 ;  /* 0x0000001000037836 */ /* 0x040fe20000000000 */
[----:B------:R-:W-:Y:S01]  /*0250*/  UMOV UR5, 0x50 ;  /* 0x0000005000057882 */ /* 0x000fe20000000000 */
[----:B------:R-:W-:Y:S01]  /*0260*/  SHF.L.U32 R2, R5, R0, RZ ;  /* 0x0000000005027219 */ /* 0x000fe200000006ff */
[----:B------:R-:W-:Y:S01]  /*0270*/  ULEA UR5, UR6, UR5, 0x18 ;  /* 0x0000000506057291 */ /* 0x000fe2000f8ec0ff */
[----:B------:R-:W-:Y:S01]  /*0280*/  IMAD.SHL.U32 R0, R0, 0x20, RZ ;  /* 0x0000002000007824 */ /* 0x000fe200078e00ff */
[----:B------:R-:W-:-:S04]  /*0290*/  SHF.L.U32 R3, R4, R3, RZ ;  /* 0x0000000304037219 */ /* 0x000fc800000006ff */
[----:B------:R-:W-:-:S05]  /*02a0*/  LOP3.LUT R2, R3, R2, RZ, 0xfc, !PT ;  /* 0x0000000203027212 */ /* 0x000fca00078efcff */
[----:B------:R0:W-:Y:S04]  /*02b0*/  ATOMS.OR RZ, [UR5], R2 ;  /* 0x00000002ffff798c */ /* 0x0001e8000b000005 */
[----:B------:R0:W-:Y:S01]  /*02c0*/  STS [UR4], R0 ;  /* 0x00000000ff007988 */ /* 0x0001e20008000804 */
[----:B------:R-:W-:Y:S05]  /*02d0*/  BRA `(.L_x_2) ;  /* 0x0000000000107947 */ /* 0x000fea0003800000 */
.L_x_1:
[----:B------:R-:W-:Y:S01]  /*02e0*/  IMAD.MOV.U32 R0, RZ, RZ, -0x1 ;  /* 0xffffffffff007424 */ /* 0x000fe200078e00ff */
[----:B------:R-:W-:-:S04]  /*02f0*/  MOV R2, 0x320 ;  /* 0x0000032000027802 */ /* 0x000fc80000000f00 */
[----:B------:R0:W-:Y:S03]  /*0300*/  STS [UR4], R0 ;  /* 0x00000000ff007988 */ /* 0x0001e60008000804 */
[----:B0-----:R-:W-:Y:S05]  /*0310*/  CALL.REL.NOINC `($__internal_1_$__cuda_sm10x_tcgen05_guardrail_trap_phase_invalid_during_alloc) ;  /* 0x0000007000b87944 */ /* 0x001fea0003c00000 */
.L_x_2:
[----:B------:R-:W-:Y:S05]  /*0320*/  WARPSYNC.ALL ;  /* 0x0000000000007948 */ /* 0x000fea0003800000 */
[----:B------:R-:W-:Y:S01]  /*0330*/  NOP ;  /* 0x0000000000007918 */ /* 0x000fe20000000000 */
.L_x_0:
[----:B------:R-:W1:Y:S01]  /*0340*/  LDC.64 R90, c[0x0][0x398] ;  /* 0x0000e600ff5a7b82 */ /* 0x000e620000000a00 */
[----:B------:R-:W2:Y:S01]  /*0350*/  S2R R6, SR_CTAID.X ;  /* 0x0000000000067919 */ /* 0x000ea20000002500 */
[----:B------:R-:W-:Y:S01]  /*0360*/  UMOV UR9, 0x400 ;  /* 0x0000040000097882 */ /* 0x000fe20000000000 */
[----:B------:R-:W-:Y:S01]  /*0370*/  SHF.R.U32.HI R148, RZ, 0x5, R66 ;  /* 0x00000005ff947819 */ /* 0x000fe20000011642 */
[----:B------:R-:W3:Y:S01]  /*0380*/  LDCU.128 UR12, c[0x0][0x380] ;  /* 0x00007000ff0c77ac */ /* 0x000ee20008000c00 */
[----:B------:R-:W-:-:S03]  /*0390*/  PRMT R169, RZ, 0x7610, R169 ;  /* 0x00007610ffa97816 */ /* 0x000fc600000000a9 */
[----:B------:R-:W4:Y:S01]  /*03a0*/  S2UR UR4, SR_CgaCtaId ;  /* 0x00000000000479c3 */ /* 0x000f220000008800 */
[----:B------:R-:W-:Y:S01]  /*03b0*/  UMOV UR6, 0x1 ;  /* 0x0000000100067882 */ /* 0x000fe20000000000 */
[----:B01----:R-:W-:Y:S01]  /*03c0*/  VIADD R0, R91, 0x3f ;  /* 0x0000003f5b007836 */ /* 0x003fe20000000000 */
[----:B------:R-:W-:Y:S02]  /*03d0*/  IABS R75, R90 ;  /* 0x0000005a004b7213 */ /* 0x000fe40000000000 */
[----:B------:R-:W-:Y:S02]  /*03e0*/  LOP3.LUT R118, RZ, R91, RZ, 0x33, !PT ;  /* 0x0000005bff767212 */ /* 0x000fe400078e33ff */
[----:B------:R-:W-:Y:S01]  /*03f0*/  SHF.R.S32.HI R3, RZ, 0x1f, R0 ;  /* 0x0000001fff037819 */ /* 0x000fe20000011400 */
[----:B----4-:R-:W-:-:S03]  /*0400*/  ULEA UR9, UR4, UR9, 0x18 ;  /* 0x0000000904097291 */ /* 0x010fc6000f8ec0ff */
[----:B------:R-:W-:Y:S02]  /*0410*/  LEA.HI R3, R3, R0, RZ, 0x6 ;  /* 0x0000000003037211 */ /* 0x000fe400078f30ff */
[----:B--2---:R-:W-:Y:S01]  /*0420*/  IABS R8, R6 ;  /* 0x0000000600087213 */ /* 0x004fe20000000000 */
[----:B------:R-:W-:Y:S01]  /*0430*/  UIADD3 UR11, UPT, UPT, UR9, 0x8000, URZ ;  /* 0x00008000090b7890 */ /* 0x000fe2000fffe0ff */
[----:B------:R-:W-:-:S05]  /*0440*/  SHF.R.S32.HI R3, RZ, 0x6, R3 ;  /* 0x00000006ff037819 */ /* 0x000fca0000011403 */
[----:B------:R-:W-:-:S05]  /*0450*/  IMAD.SHL.U32 R5, R3, 0x4, RZ ;  /* 0x0000000403057824 */ /* 0x000fca00078e00ff */
[-C--:B------:R-:W-:Y:S02]  /*0460*/  IABS R7, R5.reuse ;  /* 0x0000000500077213 */ /* 0x080fe40000000000 */
[----:B------:R-:W-:Y:S02]  /*0470*/  IABS R10, R5 ;  /* 0x00000005000a7213 */ /* 0x000fe40000000000 */
[----:B------:R-:W0:Y:S08]  /*0480*/  I2F.RP R0, R7 ;  /* 0x0000000700007306 */ /* 0x000e300000209400 */
[----:B0-----:R-:W0:Y:S02]  /*0490*/  MUFU.RCP R0, R0 ;  /* 0x0000000000007308 */ /* 0x001e240000001000 */
[----:B0-----:R-:W-:-:S02]  /*04a0*/  VIADD R2, R0, 0xffffffe ;  /* 0x0ffffffe00027836 */ /* 0x001fc40000000000 */
[----:B------:R-:W-:-:S04]  /*04b0*/  IMAD.MOV R0, RZ, RZ, -R10 ;  /* 0x000000ffff007224 */ /* 0x000fc800078e0a0a */
[----:B------:R0:W1:Y:S02]  /*04c0*/  F2I.FTZ.U32.TRUNC.NTZ R3, R2 ;  /* 0x0000000200037305 */ /* 0x000064000021f000 */
[----:B0-----:R-:W-:Y:S02]  /*04d0*/  IMAD.MOV.U32 R2, RZ, RZ, RZ ;  /* 0x000000ffff027224 */ /* 0x001fe400078e00ff */
[----:B-1----:R-:W-:-:S04]  /*04e0*/  IMAD.MOV R4, RZ, RZ, -R3 ;  /* 0x000000ffff047224 */ /* 0x002fc800078e0a03 */
[----:B------:R-:W-:Y:S02]  /*04f0*/  IMAD R9, R4, R7, RZ ;  /* 0x0000000704097224 */ /* 0x000fe400078e02ff */
[----:B------:R-:W-:Y:S02]  /*0500*/  IMAD.MOV.U32 R4, RZ, RZ, R8 ;  /* 0x000000ffff047224 */ /* 0x000fe400078e0008 */
[----:B------:R-:W-:-:S06]  /*0510*/  IMAD.HI.U32 R3, R3, R9, R2 ;  /* 0x0000000903037227 */ /* 0x000fcc00078e0002 */
[----:B------:R-:W-:-:S04]  /*0520*/  IMAD.HI.U32 R3, R3, R4, RZ ;  /* 0x0000000403037227 */ /* 0x000fc800078e00ff */
[----:B------:R-:W-:Y:S01]  /*0530*/  IMAD R0, R3, R0, R4 ;  /* 0x0000000003007224 */ /* 0x000fe200078e0204 */
[----:B------:R-:W-:Y:S01]  /*0540*/  IABS R4, R91 ;  /* 0x0000005b00047213 */ /* 0x000fe20000000000 */
[----:B------:R-:W-:Y:S03]  /*0550*/  BAR.SYNC.DEFER_BLOCKING 0x0 ;  /* 0x0000000000007b1d */ /* 0x000fe60000010000 */
[----:B------:R-:W-:-:S13]  /*0560*/  ISETP.GT.U32.AND P1, PT, R7, R0, PT ;  /* 0x000000000700720c */ /* 0x000fda0003f24070 */
[----:B------:R-:W-:Y:S02]  /*0570*/  @!P1 IMAD.IADD R0, R0, 0x1, -R7 ;  /* 0x0000000100009824 */ /* 0x000fe400078e0a07 */
[----:B------:R-:W-:Y:S01]  /*0580*/  @!P1 VIADD R3, R3, 0x1 ;  /* 0x0000000103039836 */ /* 0x000fe20000000000 */
[----:B------:R-:W-:Y:S02]  /*0590*/  ISETP.NE.AND P1, PT, R5, RZ, PT ;  /* 0x000000ff0500720c */ /* 0x000fe40003f25270 */
[----:B------:R-:W-:Y:S02]  /*05a0*/  ISETP.GE.U32.AND P0, PT, R0, R7, PT ;  /* 0x000000070000720c */ /* 0x000fe40003f06070 */
[----:B------:R-:W-:-:S04]  /*05b0*/  LOP3.LUT R0, R6, R5, RZ, 0x3c, !PT ;  /* 0x0000000506007212 */ /* 0x000fc800078e3cff */
[----:B------:R-:W-:Y:S01]  /*05c0*/  ISETP.GE.AND P2, PT, R0, RZ, PT ;  /* 0x000000ff0000720c */ /* 0x000fe20003f46270 */
[----:B------:R-:W-:-:S06]  /*05d0*/  VIADD R0, R90, 0x3f ;  /* 0x0000003f5a007836 */ /* 0x000fcc0000000000 */
[----:B------:R-:W-:-:S04]  /*05e0*/  @P0 VIADD R3, R3, 0x1 ;  /* 0x0000000103030836 */ /* 0x000fc80000000000 */
[----:B------:R-:W-:Y:S01]  /*05f0*/  IMAD.MOV.U32 R2, RZ, RZ, R3 ;  /* 0x000000ffff027224 */ /* 0x000fe200078e0003 */
[----:B------:R-:W-:-:S03]  /*0600*/  SHF.R.S32.HI R3, RZ, 0x1f, R0 ;  /* 0x0000001fff037819 */ /* 0x000fc60000011400 */
[----:B------:R-:W-:Y:S01]  /*0610*/  @!P2 IMAD.MOV R2, RZ, RZ, -R2 ;  /* 0x000000ffff02a224 */ /* 0x000fe200078e0a02 */
[----:B------:R-:W-:Y:S02]  /*0620*/  @!P1 LOP3.LUT R2, RZ, R5, RZ, 0x33, !PT ;  /* 0x00000005ff029212 */ /* 0x000fe400078e33ff */
[----:B------:R-:W-:-:S03]  /*0630*/  LEA.HI R3, R3, R0, RZ, 0x6 ;  /* 0x0000000003037211 */ /* 0x000fc600078f30ff */
[----:B------:R-:W-:Y:S02]  /*0640*/  IMAD.SHL.U32 R18, R2, 0x4, RZ ;  /* 0x0000000402127824 */ /* 0x000fe400078e00ff */
[----:B------:R-:W-:-:S03]  /*0650*/  IMAD.MOV R2, RZ, RZ, -R2 ;  /* 0x000000ffff027224 */ /* 0x000fc600078e0a02 */
[----:B------:R-:W-:Y:S01]  /*0660*/  LEA.HI.SX32 R3, R3, -R18, 0x1a ;  /* 0x8000001203037211 */ /* 0x000fe200078fd2ff */
[----:B------:R-:W-:Y:S02]  /*0670*/  IMAD R8, R5, R2, R6 ;  /* 0x0000000205087224 */ /* 0x000fe400078e0206 */
[----:B------:R-:W-:Y:S01]  /*0680*/  IMAD.MOV.U32 R2, RZ, RZ, RZ ;  /* 0x000000ffff027224 */ /* 0x000fe200078e00ff */
[----:B------:R-:W-:Y:S01]  /*0690*/  VIMNMX R11, PT, PT, R3, 0x4, PT ;  /* 0x00000004030b7848 */ /* 0x000fe20003fe0100 */
[----:B------:R-:W0:Y:S03]  /*06a0*/  I2F.RP R5, R4 ;  /* 0x0000000400057306 */ /* 0x000e260000209400 */
[-C--:B------:R-:W-:Y:S02]  /*06b0*/  IABS R7, R11.reuse ;  /* 0x0000000b00077213 */ /* 0x080fe40000000000 */
[----:B------:R-:W-:-:S03]  /*06c0*/  IABS R6, R11 ;  /* 0x0000000b00067213 */ /* 0x000fc60000000000 */
[----:B------:R-:W1:Y:S08]  /*06d0*/  I2F.RP R0, R7 ;  /* 0x0000000700007306 */ /* 0x000e700000209400 */
[----:B0-----:R-:W-:Y:S08]  /*06e0*/  MUFU.RCP R5, R5 ;  /* 0x0000000500057308 */ /* 0x001ff00000001000 */
[----:B-1----:R-:W0:Y:S02]  /*06f0*/  MUFU.RCP R0, R0 ;  /* 0x0000000000007308 */ /* 0x002e240000001000 */
[----:B0-----:R-:W-:Y:S01]  /*0700*/  VIADD R3, R0, 0xffffffe ;  /* 0x0ffffffe00037836 */ /* 0x001fe20000000000 */
[----:B------:R-:W-:-:S05]  /*0710*/  IABS R0, R8 ;  /* 0x0000000800007213 */ /* 0x000fca0000000000 */
[----:B------:R-:W0:Y:S02]  /*0720*/  F2I.FTZ.U32.TRUNC.NTZ R3, R3 ;  /* 0x0000000300037305 */ /* 0x000e24000021f000 */
[----:B0-----:R-:W-:-:S04]  /*0730*/  IMAD.MOV R10, RZ, RZ, -R3 ;  /* 0x000000ffff0a7224 */ /* 0x001fc800078e0a03 */
[----:B------:R-:W-:-:S04]  /*0740*/  IMAD R9, R10, R7, RZ ;  /* 0x000000070a097224 */ /* 0x000fc800078e02ff */
[----:B------:R-:W-:Y:S02]  /*0750*/  IMAD.HI.U32 R2, R3, R9, R2 ;  /* 0x0000000903027227 */ /* 0x000fe400078e0002 */
[----:B------:R-:W0:Y:S02]  /*0760*/  I2F.RP R3, R75 ;  /* 0x0000004b00037306 */ /* 0x000e240000209400 */
[----:B------:R-:W-:Y:S02]  /*0770*/  IMAD.MOV.U32 R9, RZ, RZ, R0 ;  /* 0x000000ffff097224 */ /* 0x000fe400078e0000 */
[----:B------:R-:W-:Y:S02]  /*0780*/  IMAD.MOV R0, RZ, RZ, -R6 ;  /* 0x000000ffff007224 */ /* 0x000fe400078e0a06 */
[----:B------:R-:W-:-:S04]  /*0790*/  IMAD.HI.U32 R2, R2, R9, RZ ;  /* 0x0000000902027227 */ /* 0x000fc800078e00ff */
[----:B------:R-:W-:Y:S02]  /*07a0*/  IMAD R0, R2, R0, R9 ;  /* 0x0000000002007224 */ /* 0x000fe400078e0209 */
[----:B------:R-:W-:Y:S01]  /*07b0*/  VIADD R6, R5, 0xffffffe ;  /* 0x0ffffffe05067836 */ /* 0x000fe20000000000 */
[----:B------:R-:W-:Y:S02]  /*07c0*/  SHF.R.U32.HI R5, RZ, 0x6, R66 ;  /* 0x00000006ff057819 */ /* 0x000fe40000011642 */
[----:B------:R-:W-:Y:S01]  /*07d0*/  ISETP.GT.U32.AND P1, PT, R7, R0, PT ;  /* 0x000000000700720c */ /* 0x000fe20003f24070 */
[----:B0-----:R-:W0:Y:S01]  /*07e0*/  MUFU.RCP R3, R3 ;  /* 0x0000000300037308 */ /* 0x001e220000001000 */
[----:B------:R-:W-:-:S04]  /*07f0*/  SGXT.U32 R5, R5, 0x1 ;  /* 0x000000010505781a */ /* 0x000fc80000000000 */
[C---:B------:R-:W-:Y:S02]  /*0800*/  LOP3.LUT R229, R5.reuse, 0x8, RZ, 0xfc, !PT ;  /* 0x0000000805e57812 */ /* 0x040fe400078efcff */
[----:B------:R-:W-:-:S05]  /*0810*/  LOP3.LUT R227, R5, 0xa, RZ, 0xfc, !PT ;  /* 0x0000000a05e37812 */ /* 0x000fca00078efcff */
[----:B------:R-:W-:Y:S02]  /*0820*/  @!P1 IMAD.IADD R0, R0, 0x1, -R7 ;  /* 0x0000000100009824 */ /* 0x000fe400078e0a07 */
[----:B------:R-:W-:Y:S01]  /*0830*/  @!P1 VIADD R2, R2, 0x1 ;  /* 0x0000000102029836 */ /* 0x000fe20000000000 */
[----:B------:R-:W-:Y:S02]  /*0840*/  ISETP.NE.AND P1, PT, R11, RZ, PT ;  /* 0x000000ff0b00720c */ /* 0x000fe40003f25270 */
[----:B------:R-:W-:Y:S01]  /*0850*/  ISETP.GE.U32.AND P0, PT, R0, R7, PT ;  /* 0x000000070000720c */ /* 0x000fe20003f06070 */
[----:B0-----:R-:W-:Y:S01]  /*0860*/  VIADD R3, R3, 0xffffffe ;  /* 0x0ffffffe03037836 */ /* 0x001fe20000000000 */
[----:B------:R-:W-:Y:S01]  /*0870*/  LOP3.LUT R0, R8, R11, RZ, 0x3c, !PT ;  /* 0x0000000b08007212 */ /* 0x000fe200078e3cff */
[----:B------:R0:W1:Y:S03]  /*0880*/  F2I.FTZ.U32.TRUNC.NTZ R7, R6 ;  /* 0x0000000600077305 */ /* 0x000066000021f000 */
[----:B------:R-:W-:-:S05]  /*0890*/  ISETP.GE.AND P2, PT, R0, RZ, PT ;  /* 0x000000ff0000720c */ /* 0x000fca0003f46270 */
[----:B------:R-:W2:Y:S01]  /*08a0*/  F2I.FTZ.U32.TRUNC.NTZ R3, R3 ;  /* 0x0000000300037305 */ /* 0x000ea2000021f000 */
[----:B0-----:R-:W-:Y:S02]  /*08b0*/  IMAD.MOV.U32 R6, RZ, RZ, RZ ;  /* 0x000000ffff067224 */ /* 0x001fe400078e00ff */
[----:B------:R-:W-:Y:S02]  /*08c0*/  @P0 VIADD R2, R2, 0x1 ;  /* 0x0000000102020836 */ /* 0x000fe40000000000 */
[----:B-1----:R-:W-:-:S03]  /*08d0*/  IMAD.MOV R9, RZ, RZ, -R7 ;  /* 0x000000ffff097224 */ /* 0x002fc600078e0a07 */
[----:B------:R-:W-:Y:S01]  /*08e0*/  @!P2 IMAD.MOV R2, RZ, RZ, -R2 ;  /* 0x000000ffff02a224 */ /* 0x000fe200078e0a02 */
[----:B------:R-:W-:Y:S01]  /*08f0*/  @!P1 LOP3.LUT R2, RZ, R11, RZ, 0x33, !PT ;  /* 0x0000000bff029212 */ /* 0x000fe200078e33ff */
[----:B------:R-:W-:-:S04]  /*0900*/  IMAD R9, R9, R4, RZ ;  /* 0x0000000409097224 */ /* 0x000fc800078e02ff */
[----:B------:R-:W-:Y:S02]  /*0910*/  IMAD.SHL.U32 R10, R2, 0x40, RZ ;  /* 0x00000040020a7824 */ /* 0x000fe400078e00ff */
[----:B------:R-:W-:-:S03]  /*0920*/  IMAD.HI.U32 R7, R7, R9, R6 ;  /* 0x0000000907077227 */ /* 0x000fc600078e0006 */
[C---:B------:R-:W-:Y:S01]  /*0930*/  LOP3.LUT R64, R10.reuse, 0x2, R5, 0xfe, !PT ;  /* 0x000000020a407812 */ /* 0x040fe200078efe05 */
[----:B------:R-:W-:Y:S01]  /*0940*/  IMAD.MOV R0, RZ, RZ, -R2 ;  /* 0x000000ffff007224 */ /* 0x000fe200078e0a02 */
[C---:B------:R-:W-:Y:S01]  /*0950*/  LOP3.LUT R65, R10.reuse, R5, RZ, 0xfc, !PT ;  /* 0x000000050a417212 */ /* 0x040fe200078efcff */
[----:B--2---:R-:W-:Y:S01]  /*0960*/  IMAD.MOV R20, RZ, RZ, -R3 ;  /* 0x000000ffff147224 */ /* 0x004fe200078e0a03 */
[C-C-:B------:R-:W-:Y:S01]  /*0970*/  LOP3.LUT R63, R10.reuse, 0x4, R5.reuse, 0xfe, !PT ;  /* 0x000000040a3f7812 */ /* 0x140fe200078efe05 */
[----:B------:R-:W-:Y:S01]  /*0980*/  IMAD R0, R11, R0, R8 ;  /* 0x000000000b007224 */ /* 0x000fe200078e0208 */
[----:B------:R-:W-:Y:S01]  /*0990*/  IABS R14, R64 ;  /* 0x00000040000e7213 */ /* 0x000fe20000000000 */
[----:B------:R-:W-:Y:S01]  /*09a0*/  IMAD.MOV.U32 R2, RZ, RZ, RZ ;  /* 0x000000ffff027224 */ /* 0x000fe200078e00ff */
[----:B------:R-:W-:Y:S01]  /*09b0*/  LOP3.LUT R60, R10, 0xa, R5, 0xfe, !PT ;  /* 0x0000000a0a3c7812 */ /* 0x000fe200078efe05 */
[----:B------:R-:W-:Y:S01]  /*09c0*/  IMAD R11, R20, R75, RZ ;  /* 0x0000004b140b7224 */ /* 0x000fe200078e02ff */
[----:B------:R-:W-:Y:S01]  /*09d0*/  IABS R12, R65 ;  /* 0x00000041000c7213 */ /* 0x000fe20000000000 */
[----:B------:R-:W-:Y:S01]  /*09e0*/  IMAD.HI.U32 R8, R7, R14, RZ ;  /* 0x0000000e07087227 */ /* 0x000fe200078e00ff */
[----:B------:R-:W-:-:S02]  /*09f0*/  IABS R16, R63 ;  /* 0x0000003f00107213 */ /* 0x000fc40000000000 */
[----:B------:R-:W-:Y:S01]  /*0a00*/  IABS R21, R60 ;  /* 0x0000003c00157213 */ /* 0x000fe20000000000 */
[C---:B------:R-:W-:Y:S01]  /*0a10*/  IMAD.HI.U32 R6, R7.reuse, R12, RZ ;  /* 0x0000000c07067227 */ /* 0x040fe200078e00ff */
[C-C-:B------:R-:W-:Y:S02]  /*0a20*/  LOP3.LUT R55, R10.reuse, 0x14, R5.reuse, 0xfe, !PT ;  /* 0x000000140a377812 */ /* 0x140fe400078efe05 */
[C-C-:B------:R-:W-:Y:S01]  /*0a30*/  LOP3.LUT R58, R10.reuse, 0xe, R5.reuse, 0xfe, !PT ;  /* 0x0000000e0a3a7812 */ /* 0x140fe200078efe05 */
[C---:B------:R-:W-:Y:S01]  /*0a40*/  IMAD.HI.U32 R9, R7.reuse, R16, RZ ;  /* 0x0000001007097227 */ /* 0x040fe200078e00ff */
[C-C-:B------:R-:W-:Y:S02]  /*0a50*/  LOP3.LUT R62, R10.reuse, 0x6, R5.reuse, 0xfe, !PT ;  /* 0x000000060a3e7812 */ /* 0x140fe400078efe05 */
[----:B------:R-:W-:Y:S01]  /*0a60*/  IABS R31, R55 ;  /* 0x00000037001f7213 */ /* 0x000fe20000000000 */
[----:B------:R-:W-:Y:S01]  /*0a70*/  IMAD.MOV R15, RZ, RZ, -R8 ;  /* 0x000000ffff0f7224 */ /* 0x000fe200078e0a08 */
[----:B------:R-:W-:Y:S01]  /*0a80*/  LOP3.LUT R61, R10, 0x8, R5, 0xfe, !PT ;  /* 0x000000080a3d7812 */ /* 0x000fe200078efe05 */
[----:B------:R-:W-:Y:S01]  /*0a90*/  IMAD.HI.U32 R8, R7, R21, RZ ;  /* 0x0000001507087227 */ /* 0x000fe200078e00ff */
[----:B------:R-:W-:-:S02]  /*0aa0*/  IABS R25, R58 ;  /* 0x0000003a00197213 */ /* 0x000fc40000000000 */
[----:B------:R-:W-:Y:S01]  /*0ab0*/  IABS R19, R61 ;  /* 0x0000003d00137213 */ /* 0x000fe20000000000 */
[----:B------:R-:W-:Y:S01]  /*0ac0*/  IMAD.MOV R13, RZ, RZ, -R6 ;  /* 0x000000ffff0d7224 */ /* 0x000fe200078e0a06 */
[C---:B------:R-:W-:Y:S01]  /*0ad0*/  LOP3.LUT R50, R10.reuse, 0x1e, R5, 0xfe, !PT ;  /* 0x0000001e0a327812 */ /* 0x040fe200078efe05 */
[----:B------:R-:W-:Y:S01]  /*0ae0*/  IMAD.MOV R17, RZ, RZ, -R9 ;  /* 0x000000ffff117224 */ /* 0x000fe200078e0a09 */
[C-C-:B------:R-:W-:Y:S01]  /*0af0*/  LOP3.LUT R53, R10.reuse, 0x18, R5.reuse, 0xfe, !PT ;  /* 0x000000180a357812 */ /* 0x140fe200078efe05 */
[----:B------:R-:W-:Y:S01]  /*0b00*/  IMAD.MOV R8, RZ, RZ, -R8 ;  /* 0x000000ffff087224 */ /* 0x000fe200078e0a08 */
[----:B------:R-:W-:Y:S01]  /*0b10*/  LOP3.LUT R57, R10, 0x10, R5, 0xfe, !PT ;  /* 0x000000100a397812 */ /* 0x000fe200078efe05 */
[C---:B------:R-:W-:Y:S01]  /*0b20*/  IMAD R9, R4.reuse, R13, R12 ;  /* 0x0000000d04097224 */ /* 0x040fe200078e020c */
[----:B------:R-:W-:Y:S01]  /*0b30*/  IABS R71, R50 ;  /* 0x0000003200477213 */ /* 0x000fe20000000000 */
[----:B------:R-:W-:Y:S01]  /*0b40*/  IMAD R13, R4, R17, R16 ;  /* 0x00000011040d7224 */ /* 0x000fe200078e0210 */
[----:B------:R-:W-:Y:S01]  /*0b50*/  IABS R17, R62 ;  /* 0x0000003e00117213 */ /* 0x000fe20000000000 */
[----:B------:R-:W-:Y:S01]  /*0b60*/  IMAD.HI.U32 R2, R3, R11, R2 ;  /* 0x0000000b03027227 */ /* 0x000fe200078e0002 */
[----:B------:R-:W-:-:S02]  /*0b70*/  LOP3.LUT R56, R10, 0x12, R5, 0xfe, !PT ;  /* 0x000000120a387812 */ /* 0x000fc400078efe05 */
[----:B------:R-:W-:Y:S01]  /*0b80*/  IABS R35, R53 ;  /* 0x0000003500237213 */ /* 0x000fe20000000000 */
[C---:B------:R-:W-:Y:S01]  /*0b90*/  IMAD R21, R4.reuse, R8, R21 ;  /* 0x0000000804157224 */ /* 0x040fe200078e0215 */
[----:B------:R-:W-:Y:S01]  /*0ba0*/  IABS R27, R57 ;  /* 0x00000039001b7213 */ /* 0x000fe20000000000 */
[----:B------:R-:W-:Y:S01]  /*0bb0*/  IMAD R11, R4, R15, R14 ;  /* 0x0000000f040b7224 */ /* 0x000fe200078e020e */
[----:B------:R-:W-:Y:S01]  /*0bc0*/  IABS R29, R56 ;  /* 0x00000038001d7213 */ /* 0x000fe20000000000 */
[C---:B------:R-:W-:Y:S01]  /*0bd0*/  IMAD.HI.U32 R8, R7.reuse, R31, RZ ;  /* 0x0000001f07087227 */ /* 0x040fe200078e00ff */
[C-C-:B------:R-:W-:Y:S02]  /*0be0*/  LOP3.LUT R45, R10.reuse, 0x28, R5.reuse, 0xfe, !PT ;  /* 0x000000280a2d7812 */ /* 0x140fe400078efe05 */
[C-C-:B------:R-:W-:Y:S01]  /*0bf0*/  LOP3.LUT R48, R10.reuse, 0x22, R5.reuse, 0xfe, !PT ;  /* 0x000000220a307812 */ /* 0x140fe200078efe05 */
[----:B------:R-:W-:Y:S01]  /*0c00*/  IMAD.HI.U32 R14, R7, R25, RZ ;  /* 0x00000019070e7227 */ /* 0x000fe200078e00ff */
[----:B------:R-:W-:-:S02]  /*0c10*/  LOP3.LUT R52, R10, 0x1a, R5, 0xfe, !PT ;  /* 0x0000001a0a347812 */ /* 0x000fc400078efe05 */
[----:B------:R-:W-:Y:S01]  /*0c20*/  IABS R93, R45 ;  /* 0x0000002d005d7213 */ /* 0x000fe20000000000 */
[----:B------:R-:W-:Y:S01]  /*0c30*/  IMAD.IADD R3, R18, 0x1, R0 ;  /* 0x0000000112037824 */ /* 0x000fe200078e0200 */
[C-C-:B------:R-:W-:Y:S01]  /*0c40*/  LOP3.LUT R51, R10.reuse, 0x1c, R5.reuse, 0xfe, !PT ;  /* 0x0000001c0a337812 */ /* 0x140fe200078efe05 */
[C---:B------:R-:W-:Y:S01]  /*0c50*/  IMAD.HI.U32 R0, R7.reuse, R17, RZ ;  /* 0x0000001107007227 */ /* 0x040fe200078e00ff */
[----:B------:R-:W-:Y:S02]  /*0c60*/  IABS R85, R48 ;  /* 0x0000003000557213 */ /* 0x000fe40000000000 */
[----:B------:R-:W-:Y:S01]  /*0c70*/  IABS R67, R52 ;  /* 0x0000003400437213 */ /* 0x000fe20000000000 */
[----:B------:R-:W-:Y:S01]  /*0c80*/  IMAD.MOV R8, RZ, RZ, -R8 ;  /* 0x000000ffff087224 */ /* 0x000fe200078e0a08 */
[----:B------:R-:W-:Y:S01]  /*0c90*/  IABS R69, R51 ;  /* 0x0000003300457213 */ /* 0x000fe20000000000 */
[----:B------:R-:W-:Y:S01]  /*0ca0*/  IMAD.HI.U32 R6, R7, R19, RZ ;  /* 0x0000001307067227 */ /* 0x000fe200078e00ff */
[----:B------:R-:W-:-:S02]  /*0cb0*/  LOP3.LUT R43, R10, 0x2c, R5, 0xfe, !PT ;  /* 0x0000002c0a2b7812 */ /* 0x000fc400078efe05 */
[C-C-:B------:R-:W-:Y:S01]  /*0cc0*/  LOP3.LUT R47, R10.reuse, 0x24, R5.reuse, 0xfe, !PT ;  /* 0x000000240a2f7812 */ /* 0x140fe200078efe05 */
[----:B------:R-:W-:Y:S01]  /*0cd0*/  IMAD.MOV R14, RZ, RZ, -R14 ;  /* 0x000000ffff0e7224 */ /* 0x000fe200078e0a0e */
[----:B------:R-:W-:Y:S01]  /*0ce0*/  LOP3.LUT R46, R10, 0x26, R5, 0xfe, !PT ;  /* 0x000000260a2e7812 */ /* 0x000fe200078efe05 */
[----:B------:R-:W-:Y:S01]  /*0cf0*/  IMAD.MOV R0, RZ, RZ, -R0 ;  /* 0x000000ffff007224 */ /* 0x000fe200078e0a00 */
[----:B------:R-:W-:Y:S01]  /*0d00*/  IABS R97, R43 ;  /* 0x0000002b00617213 */ /* 0x000fe20000000000 */
[C---:B------:R-:W-:Y:S01]  /*0d10*/  IMAD R31, R4.reuse, R8, R31 ;  /* 0x00000008041f7224 */ /* 0x040fe200078e021f */
[----:B------:R-:W-:Y:S01]  /*0d20*/  IABS R87, R47 ;  /* 0x0000002f00577213 */ /* 0x000fe20000000000 */
[----:B------:R-:W-:Y:S01]  /*0d30*/  IMAD.MOV R6, RZ, RZ, -R6 ;  /* 0x000000ffff067224 */ /* 0x000fe200078e0a06 */
[----:B------:R-:W-:Y:S01]  /*0d40*/  IABS R89, R46 ;  /* 0x0000002e00597213 */ /* 0x000fe20000000000 */
[----:B------:R-:W-:Y:S01]  /*0d50*/  IMAD R25, R4, R14, R25 ;  /* 0x0000000e04197224 */ /* 0x000fe200078e0219 */
[C-C-:B------:R-:W-:Y:S01]  /*0d60*/  LOP3.LUT R42, R10.reuse, 0x2e, R5.reuse, 0xfe, !PT ;  /* 0x0000002e0a2a7812 */ /* 0x140fe200078efe05 */
[----:B------:R-:W-:Y:S01]  /*0d70*/  IMAD.HI.U32 R8, R7, R71, RZ ;  /* 0x0000004707087227 */ /* 0x000fe200078e00ff */
[----:B------:R-:W-:-:S02]  /*0d80*/  LOP3.LUT R40, R10, 0x32, R5, 0xfe, !PT ;  /* 0x000000320a287812 */ /* 0x000fc400078efe05 */
[----:B------:R-:W-:Y:S01]  /*0d90*/  IABS R99, R42 ;  /* 0x0000002a00637213 */ /* 0x000fe20000000000 */
[C---:B------:R-:W-:Y:S01]  /*0da0*/  IMAD.HI.U32 R14, R7.reuse, R35, RZ ;  /* 0x00000023070e7227 */ /* 0x040fe200078e00ff */
[----:B------:R-:W-:Y:S02]  /*0db0*/  IABS R103, R40 ;  /* 0x0000002800677213 */ /* 0x000fe40000000000 */
[----:B------:R-:W-:Y:S01]  /*0dc0*/  LOP3.LUT R59, R10, 0xc, R5, 0xfe, !PT ;  /* 0x0000000c0a3b7812 */ /* 0x000fe200078efe05 */
[C---:B------:R-:W-:Y:S01]  /*0dd0*/  IMAD R17, R4.reuse, R0, R17 ;  /* 0x0000000004117224 */ /* 0x040fe200078e0211 */
[C---:B------:R-:W-:Y:S01]  /*0de0*/  ISETP.GT.U32.AND P5, PT, R4.reuse, R9, PT ;  /* 0x000000090400720c */ /* 0x040fe20003fa4070 */
[C---:B------:R-:W-:Y:S01]  /*0df0*/  IMAD.HI.U32 R0, R7.reuse, R27, RZ ;  /* 0x0000001b07007227 */ /* 0x040fe200078e00ff */
[----:B------:R-:W-:Y:S02]  /*0e00*/  IABS R23, R59 ;  /* 0x0000003b00177213 */ /* 0x000fe40000000000 */
[C---:B------:R-:W-:Y:S01]  /*0e10*/  ISETP.GT.U32.AND P3, PT, R4.reuse, R13, PT ;  /* 0x0000000d0400720c */ /* 0x040fe20003f64070 */
[C---:B------:R-:W-:Y:S01]  /*0e20*/  IMAD R19, R4.reuse, R6, R19 ;  /* 0x0000000604137224 */ /* 0x040fe200078e0213 */
[C---:B------:R-:W-:Y:S01]  /*0e30*/  ISETP.GT.U32.AND P4, PT, R4.reuse, R11, PT ;  /* 0x0000000b0400720c */ /* 0x040fe20003f84070 */
[----:B------:R-:W-:Y:S01]  /*0e40*/  IMAD.MOV R8, RZ, RZ, -R8 ;  /* 0x000000ffff087224 */ /* 0x000fe200078e0a08 */
[C---:B------:R-:W-:Y:S01]  /*0e50*/  ISETP.GT.U32.AND P1, PT, R4.reuse, R21, PT ;  /* 0x000000150400720c */ /* 0x040fe20003f24070 */
[----:B------:R-:W-:Y:S01]  /*0e60*/  IMAD.HI.U32 R6, R7, R29, RZ ;  /* 0x0000001d07067227 */ /* 0x000fe200078e00ff */
[----:B------:R-:W-:-:S02]  /*0e70*/  ISETP.GT.U32.AND P6, PT, R4, R19, PT ;  /* 0x000000130400720c */ /* 0x000fc40003fc4070 */
[C-C-:B------:R-:W-:Y:S01]  /*0e80*/  LOP3.LUT R54, R10.reuse, 0x16, R5.reuse, 0xfe, !PT ;  /* 0x000000160a367812 */ /* 0x140fe200078efe05 */
[----:B------:R-:W-:Y:S01]  /*0e90*/  IMAD.MOV R14, RZ, RZ, -R14 ;  /* 0x000000ffff0e7224 */ /* 0x000fe200078e0a0e */
[----:B------:R-:W-:Y:S01]  /*0ea0*/  LOP3.LUT R49, R10, 0x20, R5, 0xfe, !PT ;  /* 0x000000200a317812 */ /* 0x000fe200078efe05 */
[----:B------:R-:W-:Y:S01]  /*0eb0*/  IMAD.MOV R0, RZ, RZ, -R0 ;  /* 0x000000ffff007224 */ /* 0x000fe200078e0a00 */
[----:B------:R-:W-:Y:S01]  /*0ec0*/  IABS R33, R54 ;  /* 0x0000003600217213 */ /* 0x000fe20000000000 */
[----:B------:R-:W-:Y:S01]  /*0ed0*/  IMAD R71, R4, R8, R71 ;  /* 0x0000000804477224 */ /* 0x000fe200078e0247 */
[----:B------:R-:W-:Y:S01]  /*0ee0*/  IABS R73, R49 ;  /* 0x0000003100497213 */ /* 0x000fe20000000000 */
[----:B------:R-:W-:Y:S01]  /*0ef0*/  IMAD.MOV R6, RZ, RZ, -R6 ;  /* 0x000000ffff067224 */ /* 0x000fe200078e0a06 */
[----:B------:R-:W-:Y:S01]  /*0f00*/  LOP3.LUT R44, R10, 0x2a, R5, 0xfe, !PT ;  /* 0x0000002a0a2c7812 */ /* 0x000fe200078efe05 */
[----:B------:R-:W-:Y:S01]  /*0f10*/  IMAD R35, R4, R14, R35 ;  /* 0x0000000e04237224 */ /* 0x000fe200078e0223 */
[----:B------:R-:W-:Y:S01]  /*0f20*/  LOP3.LUT R39, R10, 0x34, R5, 0xfe, !PT ;  /* 0x000000340a277812 */ /* 0x000fe200078efe05 */
[----:B------:R-:W-:Y:S01]  /*0f30*/  IMAD.HI.U32 R8, R7, R93, RZ ;  /* 0x0000005d07087227 */ /* 0x000fe200078e00ff */
[----:B------:R-:W-:-:S02]  /*0f40*/  IABS R95, R44 ;  /* 0x0000002c005f7213 */ /* 0x000fc40000000000 */
[----:B------:R-:W-:Y:S01]  /*0f50*/  LOP3.LUT R41, R10, 0x30, R5, 0xfe, !PT ;  /* 0x000000300a297812 */ /* 0x000fe200078efe05 */
[C---:B------:R-:W-:Y:S01]  /*0f60*/  IMAD.HI.U32 R14, R7.reuse, R85, RZ ;  /* 0x00000055070e7227 */ /* 0x040fe200078e00ff */
[----:B------:R-:W-:Y:S02]  /*0f70*/  IABS R105, R39 ;  /* 0x0000002700697213 */ /* 0x000fe40000000000 */
[----:B------:R-:W-:Y:S01]  /*0f80*/  IABS R101, R41 ;  /* 0x0000002900657213 */ /* 0x000fe20000000000 */
[----:B------:R-:W-:Y:S01]  /*0f90*/  IMAD R27, R4, R0, R27 ;  /* 0x00000000041b7224 */ /* 0x000fe200078e021b */
[C-C-:B------:R-:W-:Y:S01]  /*0fa0*/  LOP3.LUT R36, R10.reuse, 0x38, R5.reuse, 0xfe, !PT ;  /* 0x000000380a247812 */ /* 0x140fe200078efe05 */
[----:B------:R-:W-:Y:S01]  /*0fb0*/  IMAD.HI.U32 R0, R7, R67, RZ ;  /* 0x0000004307007227 */ /* 0x000fe200078e00ff */
[----:B------:R-:W-:Y:S02]  /*0fc0*/  LOP3.LUT R37, R10, 0x36, R5, 0xfe, !PT ;  /* 0x000000360a257812 */ /* 0x000fe400078efe05 */
[----:B------:R-:W-:Y:S01]  /*0fd0*/  IABS R125, R36 ;  /* 0x00000024007d7213 */ /* 0x000fe20000000000 */
[----:B------:R-:W-:Y:S01]  /*0fe0*/  IMAD R29, R4, R6, R29 ;  /* 0x00000006041d7224 */ /* 0x000fe200078e021d */
[----:B------:R-:W-:Y:S01]  /*0ff0*/  IABS R123, R37 ;  /* 0x00000025007b7213 */ /* 0x000fe20000000000 */
[----:B------:R-:W-:-:S02]  /*1000*/  IMAD.MOV R8, RZ, RZ, -R8 ;  /* 0x000000ffff087224 */ /* 0x000fc400078e0a08 */
[----:B------:R-:W-:-:S04]  /*1010*/  IMAD.HI.U32 R6, R7, R69, RZ ;  /* 0x0000004507067227 */ /* 0x000fc800078e00ff */
[----:B------:R-:W-:Y:S02]  /*1020*/  IMAD.MOV R14, RZ, RZ, -R14 ;  /* 0x000000ffff0e7224 */ /* 0x000fe400078e0a0e */
[----:B------:R-:W-:Y:S02]  /*1030*/  IMAD.MOV R0, RZ, RZ, -R0 ;  /* 0x000000ffff007224 */ /* 0x000fe400078e0a00 */
[----:B------:R-:W-:Y:S01]  /*1040*/  IMAD R93, R4, R8, R93 ;  /* 0x00000008045d7224 */ /* 0x000fe200078e025d */
[----:B------:R-:W-:Y:S01]  /*1050*/  LOP3.LUT R8, R66, 0x3f, RZ, 0xc0, !PT ;  /* 0x0000003f42087812 */ /* 0x000fe200078ec0ff */
[----:B------:R-:W-:Y:S02]  /*1060*/  IMAD.MOV R6, RZ, RZ, -R6 ;  /* 0x000000ffff067224 */ /* 0x000fe400078e0a06 */
[----:B------:R-:W-:Y:S02]  /*1070*/  IMAD R85, R4, R14, R85 ;  /* 0x0000000e04557224 */ /* 0x000fe400078e0255 */
[----:B------:R-:W-:-:S04]  /*1080*/  IMAD.HI.U32 R14, R7, R97, RZ ;  /* 0x00000061070e7227 */ /* 0x000fc800078e00ff */
[----:B------:R-:W-:Y:S02]  /*1090*/  IMAD R67, R4, R0, R67 ;  /* 0x0000000004437224 */ /* 0x000fe400078e0243 */
[----:B------:R-:W-:-:S04]  /*10a0*/  IMAD.HI.U32 R0, R7, R87, RZ ;  /* 0x0000005707007227 */ /* 0x000fc800078e00ff */
[----:B------:R-:W-:Y:S02]  /*10b0*/  IMAD R69, R4, R6, R69 ;  /* 0x0000000604457224 */ /* 0x000fe400078e0245 */
[----:B------:R-:W-:-:S04]  /*10c0*/  IMAD.HI.U32 R6, R7, R89, RZ ;  /* 0x0000005907067227 */ /* 0x000fc800078e00ff */
[----:B------:R-:W-:Y:S02]  /*10d0*/  IMAD.MOV R14, RZ, RZ, -R14 ;  /* 0x000000ffff0e7224 */ /* 0x000fe400078e0a0e */
[----:B------:R-:W-:Y:S02]  /*10e0*/  IMAD R38, R3, 0x40, R8 ;  /* 0x0000004003267824 */ /* 0x000fe400078e0208 */
[----:B------:R-:W-:Y:S02]  /*10f0*/  IMAD.MOV R0, RZ, RZ, -R0 ;  /* 0x000000ffff007224 */ /* 0x000fe400078e0a00 */
[----:B------:R-:W-:Y:S02]  /*1100*/  IMAD.MOV R6, RZ, RZ, -R6 ;  /* 0x000000ffff067224 */ /* 0x000fe400078e0a06 */
[C---:B------:R-:W-:Y:S01]  /*1110*/  IMAD R97, R4.reuse, R14, R97 ;  /* 0x0000000e04617224 */ /* 0x040fe200078e0261 */
[----:B------:R-:W-:Y:S01]  /*1120*/  IABS R14, R38 ;  /* 0x00000026000e7213 */ /* 0x000fe20000000000 */
[----:B------:R-:W-:-:S02]  /*1130*/  IMAD R87, R4, R0, R87 ;  /* 0x0000000004577224 */ /* 0x000fc400078e0257 */
[----:B------:R-:W-:-:S04]  /*1140*/  IMAD.HI.U32 R0, R7, R99, RZ ;  /* 0x0000006307007227 */ /* 0x000fc800078e00ff */
[----:B------:R-:W-:Y:S02]  /*1150*/  IMAD R89, R4, R6, R89 ;  /* 0x0000000604597224 */ /* 0x000fe400078e0259 */
[----:B------:R-:W-:-:S04]  /*1160*/  IMAD.HI.U32 R6, R7, R103, RZ ;  /* 0x0000006707067227 */ /* 0x000fc800078e00ff */
[----:B------:R-:W-:-:S04]  /*1170*/  IMAD.HI.U32 R2, R2, R14, RZ ;  /* 0x0000000e02027227 */ /* 0x000fc800078e00ff */
[----:B------:R-:W-:Y:S02]  /*1180*/  IMAD.MOV R0, RZ, RZ, -R0 ;  /* 0x000000ffff007224 */ /* 0x000fe400078e0a00 */
[----:B------:R-:W-:Y:S02]  /*1190*/  IMAD.MOV R6, RZ, RZ, -R6 ;  /* 0x000000ffff067224 */ /* 0x000fe400078e0a06 */
[----:B------:R-:W-:Y:S02]  /*11a0*/  IMAD.MOV R2, RZ, RZ, -R2 ;  /* 0x000000ffff027224 */ /* 0x000fe400078e0a02 */
[----:B------:R-:W-:Y:S01]  /*11b0*/  IMAD R99, R4, R0, R99 ;  /* 0x0000000004637224 */ /* 0x000fe200078e0263 */
[----:B------:R-:W-:Y:S01]  /*11c0*/  LOP3.LUT R0, R10, 0x3e, R5, 0xfe, !PT ;  /* 0x0000003e0a007812 */ /* 0x000fe200078efe05 */
[----:B------:R-:W-:Y:S02]  /*11d0*/  IMAD R103, R4, R6, R103 ;  /* 0x0000000604677224 */ /* 0x000fe400078e0267 */
[----:B------:R-:W-:Y:S01]  /*11e0*/  IMAD R6, R75, R2, R14 ;  /* 0x000000024b067224 */ /* 0x000fe200078e020e */
[----:B------:R-:W-:Y:S01]  /*11f0*/  IABS R131, R0 ;  /* 0x0000000000837213 */ /* 0x000fe20000000000 */
[----:B------:R-:W-:Y:S01]  /*1200*/  IMAD.HI.U32 R12, R7, R23, RZ ;  /* 0x00000017070c7227 */ /* 0x000fe200078e00ff */
[----:B------:R-:W-:-:S02]  /*1210*/  LOP3.LUT R2, R10, 0x3c, R5, 0xfe, !PT ;  /* 0x0000003c0a027812 */ /* 0x000fc400078efe05 */
[----:B------:R-:W-:Y:S01]  /*1220*/  ISETP.GT.U32.AND P0, PT, R75, R6, PT ;  /* 0x000000064b00720c */ /* 0x000fe20003f04070 */
[----:B------:R-:W-:Y:S01]  /*1230*/  IMAD.HI.U32 R15, R7, R131, RZ ;  /* 0x00000083070f7227 */ /* 0x000fe200078e00ff */
[----:B------:R-:W-:-:S03]  /*1240*/  IABS R129, R2 ;  /* 0x0000000200817213 */ /* 0x000fc60000000000 */
[----:B------:R-:W-:Y:S02]  /*1250*/  IMAD.MOV R15, RZ, RZ, -R15 ;  /* 0x000000ffff0f7224 */ /* 0x000fe400078e0a0f */
[----:B------:R-:W-:Y:S02]  /*1260*/  IMAD.MOV R12, RZ, RZ, -R12 ;  /* 0x000000ffff0c7224 */ /* 0x000fe400078e0a0c */
[C---:B------:R-:W-:Y:S02]  /*1270*/  IMAD R131, R4.reuse, R15, R131 ;  /* 0x0000000f04837224 */ /* 0x040fe400078e0283 */
[----:B------:R-:W-:Y:S02]  /*1280*/  IMAD R23, R4, R12, R23 ;  /* 0x0000000c04177224 */ /* 0x000fe400078e0217 */
[----:B------:R-:W-:Y:S01]  /*1290*/  @!P0 IMAD.IADD R6, R6, 0x1, -R75 ;  /* 0x0000000106068824 */ /* 0x000fe200078e0a4b */
[C---:B------:R-:W-:Y:S01]  /*12a0*/  ISETP.GT.U32.AND P2, PT, R4.reuse, R131, PT ;  /* 0x000000830400720c */ /* 0x040fe20003f44070 */
[--C-:B------:R-:W-:Y:S01]  /*12b0*/  @!P5 IMAD.IADD R9, R9, 0x1, -R4.reuse ;  /* 0x000000010909d824 */ /* 0x100fe200078e0a04 */
[C---:B------:R-:W-:Y:S01]  /*12c0*/  ISETP.GT.U32.AND P5, PT, R4.reuse, R25, PT ;  /* 0x000000190400720c */ /* 0x040fe20003fa4070 */
[--C-:B------:R-:W-:Y:S01]  /*12d0*/  @!P3 IMAD.IADD R13, R13, 0x1, -R4.reuse ;  /* 0x000000010d0db824 */ /* 0x100fe200078e0a04 */
[----:B------:R-:W-:Y:S01]  /*12e0*/  ISETP.GT.U32.AND P0, PT, R75, R6, PT ;  /* 0x000000064b00720c */ /* 0x000fe20003f04070 */
[--C-:B------:R-:W-:Y:S01]  /*12f0*/  @!P4 IMAD.IADD R11, R11, 0x1, -R4.reuse ;  /* 0x000000010b0bc824 */ /* 0x100fe200078e0a04 */
[----:B------:R-:W-:Y:S01]  /*1300*/  ISETP.GT.U32.AND P3, PT, R4, R9, PT ;  /* 0x000000090400720c */ /* 0x000fe20003f64070 */
[----:B------:R-:W-:-:S02]  /*1310*/  @!P6 IMAD.IADD R19, R19, 0x1, -R4 ;  /* 0x000000011313e824 */ /* 0x000fc400078e0a04 */
[----:B------:R-:W-:-:S03]  /*1320*/  IMAD.HI.U32 R12, R7, R33, RZ ;  /* 0x00000021070c7227 */ /* 0x000fc600078e00ff */
[C---:B------:R-:W-:Y:S01]  /*1330*/  ISETP.GT.U32.AND P6, PT, R4.reuse, R19, PT ;  /* 0x000000130400720c */ /* 0x040fe20003fc4070 */
[--C-:B------:R-:W-:Y:S01]  /*1340*/  @!P2 IMAD.IADD R131, R131, 0x1, -R4.reuse ;  /* 0x000000018383a824 */ /* 0x100fe200078e0a04 */
[----:B------:R-:W-:Y:S01]  /*1350*/  ISETP.GT.U32.AND P2, PT, R4, R23, PT ;  /* 0x000000170400720c */ /* 0x000fe20003f44070 */
[--C-:B------:R-:W-:Y:S02]  /*1360*/  @!P5 IMAD.IADD R25, R25, 0x1, -R4.reuse ;  /* 0x000000011919d824 */ /* 0x100fe400078e0a04 */
[----:B------:R-:W-:Y:S01]  /*1370*/  @!P0 IMAD.IADD R6, R6, 0x1, -R75 ;  /* 0x0000000106068824 */ /* 0x000fe200078e0a4b */
[C---:B------:R-:W-:Y:S01]  /*1380*/  ISETP.GT.U32.AND P0, PT, R4.reuse, R17, PT ;  /* 0x000000110400720c */ /* 0x040fe20003f04070 */
[--C-:B------:R-:W-:Y:S01]  /*1390*/  @!P3 IMAD.IADD R9, R9, 0x1, -R4.reuse ;  /* 0x000000010909b824 */ /* 0x100fe200078e0a04 */
[C---:B------:R-:W-:Y:S01]  /*13a0*/  ISETP.GT.U32.AND P4, PT, R4.reuse, R131, PT ;  /* 0x000000830400720c */ /* 0x040fe20003f84070 */
[----:B------:R-:W-:Y:S01]  /*13b0*/  @!P1 IMAD.IADD R21, R21, 0x1, -R4 ;  /* 0x0000000115159824 */ /* 0x000fe200078e0a04 */
[C---:B------:R-:W-:Y:S01]  /*13c0*/  ISETP.GT.U32.AND P1, PT, R4.reuse, R13, PT ;  /* 0x0000000d0400720c */ /* 0x040fe20003f24070 */
[----:B------:R-:W-:Y:S01]  /*13d0*/  IMAD.MOV R12, RZ, RZ, -R12 ;  /* 0x000000ffff0c7224 */ /* 0x000fe200078e0a0c */
[----:B------:R-:W0:Y:S01]  /*13e0*/  LDC.64 R74, c[0x0][0x3a8] ;  /* 0x0000ea00ff4a7b82 */ /* 0x000e220000000a00 */
[--C-:B------:R-:W-:Y:S01]  /*13f0*/  @!P6 IMAD.IADD R19, R19, 0x1, -R4.reuse ;  /* 0x000000011313e824 */ /* 0x100fe200078e0a04 */
[----:B------:R-:W-:Y:S01]  /*1400*/  ISETP.GT.U32.AND P5, PT, R4, R21, PT ;  /* 0x000000150400720c */ /* 0x000fe20003fa4070 */
[----:B------:R-:W-:-:S02]  /*1410*/  @!P2 IMAD.IADD R23, R23, 0x1, -R4 ;  /* 0x000000011717a824 */ /* 0x000fc400078e0a04 */
[C---:B------:R-:W-:Y:S02]  /*1420*/  IMAD R33, R4.reuse, R12, R33 ;  /* 0x0000000c04217224 */ /* 0x040fe400078e0221 */
[--C-:B------:R-:W-:Y:S01]  /*1430*/  @!P0 IMAD.IADD R17, R17, 0x1, -R4.reuse ;  /* 0x0000000111118824 */ /* 0x100fe200078e0a04 */
[C---:B------:R-:W-:Y:S01]  /*1440*/  ISETP.GT.U32.AND P0, PT, R4.reuse, R11, PT ;  /* 0x0000000b0400720c */ /* 0x040fe20003f04070 */
[--C-:B------:R-:W-:Y:S01]  /*1450*/  @!P4 IMAD.IADD R131, R131, 0x1, -R4.reuse ;  /* 0x000000018383c824 */ /* 0x100fe200078e0a04 */
[C---:B------:R-:W-:Y:S01]  /*1460*/  ISETP.GT.U32.AND P3, PT, R4.reuse, R23, PT ;  /* 0x000000170400720c */ /* 0x040fe20003f64070 */
[--C-:B------:R-:W-:Y:S01]  /*1470*/  @!P1 IMAD.IADD R13, R13, 0x1, -R4.reuse ;  /* 0x000000010d0d9824 */ /* 0x100fe200078e0a04 */
[C---:B------:R-:W-:Y:S01]  /*1480*/  ISETP.GT.U32.AND P4, PT, R4.reuse, R25, PT ;  /* 0x000000190400720c */ /* 0x040fe20003f84070 */
[----:B------:R-:W-:Y:S01]  /*1490*/  IMAD.HI.U32 R12, R7, R73, RZ ;  /* 0x00000049070c7227 */ /* 0x000fe200078e00ff */
[C---:B------:R-:W-:Y:S02]  /*14a0*/  ISETP.GT.U32.AND P2, PT, R4.reuse, R17, PT ;  /* 0x000000110400720c */ /* 0x040fe40003f44070 */
[C---:B------:R-:W-:Y:S01]  /*14b0*/  ISETP.GT.U32.AND P6, PT, R4.reuse, R33, PT ;  /* 0x000000210400720c */ /* 0x040fe20003fc4070 */
[----:B------:R-:W-:Y:S01]  /*14c0*/  @!P5 IMAD.IADD R21, R21, 0x1, -R4 ;  /* 0x000000011515d824 */ /* 0x000fe200078e0a04 */
[C---:B------:R-:W-:Y:S01]  /*14d0*/  ISETP.GT.U32.AND P1, PT, R4.reuse, R29, PT ;  /* 0x0000001d0400720c */ /* 0x040fe20003f24070 */
[----:B------:R-:W-:Y:S01]  /*14e0*/  IMAD.MOV R12, RZ, RZ, -R12 ;  /* 0x000000ffff0c7224 */ /* 0x000fe200078e0a0c */
[C---:B------:R-:W-:Y:S01]  /*14f0*/  ISETP.GT.U32.AND P5, PT, R4.reuse, R35, PT ;  /* 0x000000230400720c */ /* 0x040fe20003fa4070 */
[--C-:B------:R-:W-:Y:S01]  /*1500*/  @!P0 IMAD.IADD R11, R11, 0x1, -R4.reuse ;  /* 0x000000010b0b8824 */ /* 0x100fe200078e0a04 */
[C---:B------:R-:W-:Y:S01]  /*1510*/  ISETP.GT.U32.AND P0, PT, R4.reuse, R27, PT ;  /* 0x0000001b0400720c */ /* 0x040fe20003f04070 */
[--C-:B------:R-:W-:Y:S01]  /*1520*/  @!P3 IMAD.IADD R23, R23, 0x1, -R4.reuse ;  /* 0x000000011717b824 */ /* 0x100fe200078e0a04 */
[C---:B------:R-:W-:Y:S01]  /*1530*/  ISETP.GT.U32.AND P3, PT, R4.reuse, R67, PT ;  /* 0x000000430400720c */ /* 0x040fe20003f64070 */
[--C-:B------:R-:W-:Y:S01]  /*1540*/  @!P4 IMAD.IADD R25, R25, 0x1, -R4.reuse ;  /* 0x000000011919c824 */ /* 0x100fe200078e0a04 */
[C---:B------:R-:W-:Y:S01]  /*1550*/  ISETP.GT.U32.AND P4, PT, R4.reuse, R69, PT ;  /* 0x000000450400720c */ /* 0x040fe20003f84070 */
[--C-:B------:R-:W-:Y:S01]  /*1560*/  @!P2 IMAD.IADD R17, R17, 0x1, -R4.reuse ;  /* 0x000000011111a824 */ /* 0x100fe200078e0a04 */
[C---:B------:R-:W-:Y:S01]  /*1570*/  ISETP.GT.U32.AND P2, PT, R4.reuse, R31, PT ;  /* 0x0000001f0400720c */ /* 0x040fe20003f44070 */
[----:B------:R-:W-:Y:S01]  /*1580*/  @!P6 IMAD.IADD R33, R33, 0x1, -R4 ;  /* 0x000000012121e824 */ /* 0x000fe200078e0a04 */
[C---:B------:R-:W-:Y:S01]  /*1590*/  ISETP.GT.U32.AND P6, PT, R4.reuse, R87, PT ;  /* 0x000000570400720c */ /* 0x040fe20003fc4070 */
[----:B------:R-:W-:-:S02]  /*15a0*/  IMAD R73, R4, R12, R73 ;  /* 0x0000000c04497224 */ /* 0x000fc400078e0249 */
[--C-:B------:R-:W-:Y:S02]  /*15b0*/  @!P1 IMAD.IADD R29, R29, 0x1, -R4.reuse ;  /* 0x000000011d1d9824 */ /* 0x100fe400078e0a04 */
        /* <DEDUP_REMOVED lines=8> */
[----:B------:R-:W-:Y:S01]  /*1640*/  IMAD.HI.U32 R12, R7, R95, RZ ;  /* 0x0000005f070c7227 */ /* 0x000fe200078e00ff */
[----:B------:R-:W-:-:S03]  /*1650*/  ISETP.GT.U32.AND P2, PT, R4, R85, PT ;  /* 0x000000550400720c */ /* 0x000fc60003f44070 */
[--C-:B------:R-:W-:Y:S01]  /*1660*/  @!P5 IMAD.IADD R35, R35, 0x1, -R4.reuse ;  /* 0x000000012323d824 */ /* 0x100fe200078e0a04 */
[C---:B------:R-:W-:Y:S01]  /*1670*/  ISETP.GT.U32.AND P5, PT, R4.reuse, R89, PT ;  /* 0x000000590400720c */ /* 0x040fe20003fa4070 */
[--C-:B------:R-:W-:Y:S01]  /*1680*/  @!P0 IMAD.IADD R71, R71, 0x1, -R4.reuse ;  /* 0x0000000147478824 */ /* 0x100fe200078e0a04 */
[C---:B------:R-:W-:Y:S01]  /*1690*/  ISETP.GT.U32.AND P0, PT, R4.reuse, R29, PT ;  /* 0x0000001d0400720c */ /* 0x040fe20003f04070 */
[----:B------:R-:W-:Y:S01]  /*16a0*/  @!P3 IMAD.IADD R93, R93, 0x1, -R4 ;  /* 0x000000015d5db824 */ /* 0x000fe200078e0a04 */
[C---:B------:R-:W-:Y:S01]  /*16b0*/  ISETP.GT.U32.AND P3, PT, R4.reuse, R69, PT ;  /* 0x000000450400720c */ /* 0x040fe20003f64070 */
[----:B------:R-:W-:Y:S02]  /*16c0*/  IMAD.MOV R12, RZ, RZ, -R12 ;  /* 0x000000ffff0c7224 */ /* 0x000fe400078e0a0c */
[----:B------:R-:W-:Y:S01]  /*16d0*/  @!P6 IMAD.IADD R87, R87, 0x1, -R4 ;  /* 0x000000015757e824 */ /* 0x000fe200078e0a04 */
[C---:B------:R-:W-:Y:S01]  /*16e0*/  ISETP.GT.U32.AND P6, PT, R4.reuse, R35, PT ;  /* 0x000000230400720c */ /* 0x040fe20003fc4070 */
[----:B------:R-:W-:-:S02]  /*16f0*/  IMAD R95, R4, R12, R95 ;  /* 0x0000000c045f7224 */ /* 0x000fc400078e025f */
[----:B------:R-:W-:-:S04]  /*1700*/  IMAD.HI.U32 R12, R7, R105, RZ ;  /* 0x00000069070c7227 */ /* 0x000fc800078e00ff */
[----:B------:R-:W-:Y:S01]  /*1710*/  @!P4 IMAD.IADD R27, R27, 0x1, -R4 ;  /* 0x000000011b1bc824 */ /* 0x000fe200078e0a04 */
[----:B------:R-:W-:Y:S01]  /*1720*/  ISETP.GT.U32.AND P4, PT, R4, R87, PT ;  /* 0x000000570400720c */ /* 0x000fe20003f84070 */
[----:B------:R-:W-:-:S04]  /*1730*/  IMAD.HI.U32 R3, R7, R101, RZ ;  /* 0x0000006507037227 */ /* 0x000fc800078e00ff */
[----:B------:R-:W-:Y:S02]  /*1740*/  IMAD.MOV R12, RZ, RZ, -R12 ;  /* 0x000000ffff0c7224 */ /* 0x000fe400078e0a0c */
[--C-:B------:R-:W-:Y:S01]  /*1750*/  @!P1 IMAD.IADD R73, R73, 0x1, -R4.reuse ;  /* 0x0000000149499824 */ /* 0x100fe200078e0a04 */
[C---:B------:R-:W-:Y:S01]  /*1760*/  ISETP.GT.U32.AND P1, PT, R4.reuse, R31, PT ;  /* 0x0000001f0400720c */ /* 0x040fe20003f24070 */
[--C-:B------:R-:W-:Y:S01]  /*1770*/  @!P2 IMAD.IADD R85, R85, 0x1, -R4.reuse ;  /* 0x000000015555a824 */ /* 0x100fe200078e0a04 */
[C---:B------:R-:W-:Y:S01]  /*1780*/  ISETP.GT.U32.AND P2, PT, R4.reuse, R33, PT ;  /* 0x000000210400720c */ /* 0x040fe20003f44070 */
[--C-:B------:R-:W-:Y:S01]  /*1790*/  @!P0 IMAD.IADD R29, R29, 0x1, -R4.reuse ;  /* 0x000000011d1d8824 */ /* 0x100fe200078e0a04 */
[C---:B------:R-:W-:Y:S01]  /*17a0*/  ISETP.GT.U32.AND P0, PT, R4.reuse, R71, PT ;  /* 0x000000470400720c */ /* 0x040fe20003f04070 */
[----:B------:R-:W-:Y:S01]  /*17b0*/  @!P3 IMAD.IADD R69, R69, 0x1, -R4 ;  /* 0x000000014545b824 */ /* 0x000fe200078e0a04 */
[----:B------:R-:W-:Y:S01]  /*17c0*/  ISETP.GT.U32.AND P3, PT, R4, R95, PT ;  /* 0x0000005f0400720c */ /* 0x000fe20003f64070 */
[----:B------:R-:W-:-:S02]  /*17d0*/  IMAD.MOV R3, RZ, RZ, -R3 ;  /* 0x000000ffff037224 */ /* 0x000fc400078e0a03 */
[C---:B------:R-:W-:Y:S02]  /*17e0*/  IMAD R105, R4.reuse, R12, R105 ;  /* 0x0000000c04697224 */ /* 0x040fe400078e0269 */
[----:B------:R-:W-:Y:S01]  /*17f0*/  @!P5 IMAD.IADD R89, R89, 0x1, -R4 ;  /* 0x000000015959d824 */ /* 0x000fe200078e0a04 */
[----:B------:R-:W-:Y:S01]  /*1800*/  ISETP.GT.U32.AND P5, PT, R4, R67, PT ;  /* 0x000000430400720c */ /* 0x000fe20003fa4070 */
[----:B------:R-:W-:-:S04]  /*1810*/  IMAD.HI.U32 R12, R7, R125, RZ ;  /* 0x0000007d070c7227 */ /* 0x000fc800078e00ff */
[----:B------:R-:W-:Y:S01]  /*1820*/  IMAD R101, R4, R3, R101 ;  /* 0x0000000304657224 */ /* 0x000fe200078e0265 */
[----:B------:R-:W-:Y:S01]  /*1830*/  LOP3.LUT R3, R10, 0x3a, R5, 0xfe, !PT ;  /* 0x0000003a0a037812 */ /* 0x000fe200078efe05 */
[----:B------:R-:W-:Y:S02]  /*1840*/  IMAD.MOV R12, RZ, RZ, -R12 ;  /* 0x000000ffff0c7224 */ /* 0x000fe400078e0a0c */
[--C-:B------:R-:W-:Y:S01]  /*1850*/  @!P4 IMAD.IADD R87, R87, 0x1, -R4.reuse ;  /* 0x000000015757c824 */ /* 0x100fe200078e0a04 */
[----:B------:R-:W-:Y:S01]  /*1860*/  IABS R127, R3 ;  /* 0x00000003007f7213 */ /* 0x000fe20000000000 */
[C---:B------:R-:W-:Y:S01]  /*1870*/  IMAD R125, R4.reuse, R12, R125 ;  /* 0x0000000c047d7224 */ /* 0x040fe200078e027d */
        /* <DEDUP_REMOVED lines=9> */
[----:B------:R-:W-:-:S04]  /*1910*/  IMAD.HI.U32 R14, R7, R127, RZ ;  /* 0x0000007f070e7227 */ /* 0x000fc800078e00ff */
[----:B------:R-:W-:Y:S01]  /*1920*/  @!P5 IMAD.IADD R67, R67, 0x1, -R4 ;  /* 0x000000014343d824 */ /* 0x000fe200078e0a04 */
[----:B------:R-:W-:Y:S01]  /*1930*/  ISETP.GT.U32.AND P5, PT, R4, R93, PT ;  /* 0x0000005d0400720c */ /* 0x000fe20003fa4070 */
[----:B------:R-:W-:-:S04]  /*1940*/  IMAD.HI.U32 R10, R7, R123, RZ ;  /* 0x0000007b070a7227 */ /* 0x000fc800078e00ff */
[----:B------:R-:W-:Y:S02]  /*1950*/  IMAD.MOV R14, RZ, RZ, -R14 ;  /* 0x000000ffff0e7224 */ /* 0x000fe400078e0a0e */
[----:B------:R-:W-:Y:S02]  /*1960*/  IMAD.MOV R10, RZ, RZ, -R10 ;  /* 0x000000ffff0a7224 */ /* 0x000fe400078e0a0a */
[C---:B------:R-:W-:Y:S02]  /*1970*/  IMAD R127, R4.reuse, R14, R127 ;  /* 0x0000000e047f7224 */ /* 0x040fe400078e027f */
[--C-:B------:R-:W-:Y:S01]  /*1980*/  @!P4 IMAD.IADD R103, R103, 0x1, -R4.reuse ;  /* 0x000000016767c824 */ /* 0x100fe200078e0a04 */
[----:B------:R-:W1:Y:S01]  /*1990*/  LDC.64 R14, c[0x0][0x3a0] ;  /* 0x0000e800ff0e7b82 */ /* 0x000e620000000a00 */
[C---:B------:R-:W-:Y:S02]  /*19a0*/  IMAD R123, R4.reuse, R10, R123 ;  /* 0x0000000a047b7224 */ /* 0x040fe400078e027b */
[--C-:B------:R-:W-:Y:S01]  /*19b0*/  @!P1 IMAD.IADD R73, R73, 0x1, -R4.reuse ;  /* 0x0000000149499824 */ /* 0x100fe200078e0a04 */
[C---:B------:R-:W-:Y:S01]  /*19c0*/  ISETP.GT.U32.AND P1, PT, R4.reuse, R99, PT ;  /* 0x000000630400720c */ /* 0x040fe20003f24070 */
[--C-:B------:R-:W-:Y:S01]  /*19d0*/  @!P2 IMAD.IADD R85, R85, 0x1, -R4.reuse ;  /* 0x000000015555a824 */ /* 0x100fe200078e0a04 */
[C---:B------:R-:W-:Y:S01]  /*19e0*/  ISETP.GT.U32.AND P2, PT, R4.reuse, R101, PT ;  /* 0x000000650400720c */ /* 0x040fe20003f44070 */
[----:B------:R-:W-:Y:S01]  /*19f0*/  IMAD.HI.U32 R7, R7, R129, RZ ;  /* 0x0000008107077227 */ /* 0x000fe200078e00ff */
[----:B------:R-:W2:Y:S03]  /*1a00*/  LDS R10, [UR9] ;  /* 0x00000009ff0a7984 */ /* 0x000ea60008000800 */
[--C-:B------:R-:W-:Y:S01]  /*1a10*/  @!P0 IMAD.IADD R97, R97, 0x1, -R4.reuse ;  /* 0x0000000161618824 */ /* 0x100fe200078e0a04 */
[C---:B------:R-:W-:Y:S01]  /*1a20*/  ISETP.GT.U32.AND P0, PT, R4.reuse, R127, PT ;  /* 0x0000007f0400720c */ /* 0x040fe20003f04070 */
[--C-:B------:R-:W-:Y:S01]  /*1a30*/  @!P3 IMAD.IADD R125, R125, 0x1, -R4.reuse ;  /* 0x000000017d7db824 */ /* 0x100fe200078e0a04 */
[C---:B------:R-:W-:Y:S01]  /*1a40*/  ISETP.GT.U32.AND P3, PT, R4.reuse, R103, PT ;  /* 0x000000670400720c */ /* 0x040fe20003f64070 */
[--C-:B------:R-:W-:Y:S01]  /*1a50*/  @!P5 IMAD.IADD R93, R93, 0x1, -R4.reuse ;  /* 0x000000015d5dd824 */ /* 0x100fe200078e0a04 */
[C---:B------:R-:W-:Y:S01]  /*1a60*/  ISETP.GT.U32.AND P5, PT, R4.reuse, R123, PT ;  /* 0x0000007b0400720c */ /* 0x040fe20003fa4070 */
[----:B------:R-:W-:Y:S01]  /*1a70*/  IMAD.MOV R7, RZ, RZ, -R7 ;  /* 0x000000ffff077224 */ /* 0x000fe200078e0a07 */
[----:B------:R-:W-:Y:S01]  /*1a80*/  ISETP.GT.U32.AND P4, PT, R4, R97, PT ;  /* 0x000000610400720c */ /* 0x000fe20003f84070 */
[----:B------:R-:W-:-:S02]  /*1a90*/  @!P1 IMAD.IADD R99, R99, 0x1, -R4 ;  /* 0x0000000163639824 */ /* 0x000fc400078e0a04 */
[C---:B------:R-:W-:Y:S02]  /*1aa0*/  IMAD R129, R4.reuse, R7, R129 ;  /* 0x0000000704817224 */ /* 0x040fe400078e0281 */
[--C-:B------:R-:W-:Y:S01]  /*1ab0*/  @!P2 IMAD.IADD R101, R101, 0x1, -R4.reuse ;  /* 0x000000016565a824 */ /* 0x100fe200078e0a04 */
[C---:B------:R-:W-:Y:S01]  /*1ac0*/  ISETP.GT.U32.AND P2, PT, R4.reuse, R95, PT ;  /* 0x0000005f0400720c */ /* 0x040fe20003f44070 */
[--C-:B------:R-:W-:Y:S01]  /*1ad0*/  @!P0 IMAD.IADD R127, R127, 0x1, -R4.reuse ;  /* 0x000000017f7f8824 */ /* 0x100fe200078e0a04 */
[----:B------:R-:W-:Y:S01]  /*1ae0*/  ISETP.GT.U32.AND P1, PT, R4, R129, PT ;  /* 0x000000810400720c */ /* 0x000fe20003f24070 */
[--C-:B------:R-:W-:Y:S01]  /*1af0*/  @!P3 IMAD.IADD R103, R103, 0x1, -R4.reuse ;  /* 0x000000016767b824 */ /* 0x100fe200078e0a04 */
[----:B------:R-:W-:Y:S01]  /*1b00*/  ISETP.GE.AND P0, PT, R38, RZ, PT ;  /* 0x000000ff2600720c */ /* 0x000fe20003f06270 */
[--C-:B------:R-:W-:Y:S01]  /*1b10*/  @!P5 IMAD.IADD R123, R123, 0x1, -R4.reuse ;  /* 0x000000017b7bd824 */ /* 0x100fe200078e0a04 */
[----:B------:R-:W-:Y:S01]  /*1b20*/  ISETP.NE.AND P3, PT, R90, RZ, PT ;  /* 0x000000ff5a00720c */ /* 0x000fe20003f65270 */
[--C-:B------:R-:W-:Y:S01]  /*1b30*/  @!P4 IMAD.IADD R97, R97, 0x1, -R4.reuse ;  /* 0x000000016161c824 */ /* 0x100fe200078e0a04 */
[C---:B------:R-:W-:Y:S01]  /*1b40*/  ISETP.GT.U32.AND P5, PT, R4.reuse, R101, PT ;  /* 0x000000650400720c */ /* 0x040fe20003fa4070 */
[--C-:B------:R-:W-:Y:S01]  /*1b50*/  @!P6 IMAD.IADD R35, R35, 0x1, -R4.reuse ;  /* 0x000000012323e824 */ /* 0x100fe200078e0a04 */
[C---:B------:R-:W-:Y:S01]  /*1b60*/  ISETP.GT.U32.AND P4, PT, R4.reuse, R125, PT ;  /* 0x0000007d0400720c */ /* 0x040fe20003f84070 */
[----:B0-----:R-:W-:Y:S01]  /*1b70*/  IMAD R77, R5, R74, RZ ;  /* 0x0000004a054d7224 */ /* 0x001fe200078e02ff */
[C---:B------:R-:W-:Y:S01]  /*1b80*/  ISETP.GT.U32.AND P6, PT, R4.reuse, R89, PT ;  /* 0x000000590400720c */ /* 0x040fe20003fc4070 */
[--C-:B------:R-:W-:Y:S01]  /*1b90*/  @!P2 IMAD.IADD R95, R95, 0x1, -R4.reuse ;  /* 0x000000015f5fa824 */ /* 0x100fe200078e0a04 */
[----:B------:R-:W-:Y:S01]  /*1ba0*/  ISETP.GT.U32.AND P2, PT, R4, R123, PT ;  /* 0x0000007b0400720c */ /* 0x000fe20003f44070 */
[----:B------:R-:W-:-:S02]  /*1bb0*/  @!P1 IMAD.IADD R129, R129, 0x1, -R4 ;  /* 0x0000000181819824 */ /* 0x000fc400078e0a04 */
[----:B------:R-:W-:Y:S01]  /*1bc0*/  @!P0 IMAD.MOV R6, RZ, RZ, -R6 ;  /* 0x000000ffff068224 */ /* 0x000fe200078e0a06 */
[----:B------:R-:W-:Y:S01]  /*1bd0*/  ISETP.GE.AND P0, PT, R62, RZ, PT ;  /* 0x000000ff3e00720c */ /* 0x000fe20003f06270 */
[----:B------:R-:W-:Y:S01]  /*1be0*/  IMAD.MOV.U32 R111, RZ, RZ, R95 ;  /* 0x000000ffff6f7224 */ /* 0x000fe200078e005f */
[----:B------:R-:W-:Y:S01]  /*1bf0*/  @!P3 LOP3.LUT R6, RZ, R90, RZ, 0x33, !PT ;  /* 0x0000005aff06b212 */ /* 0x000fe200078e33ff */
[--C-:B------:R-:W-:Y:S01]  /*1c00*/  @!P5 IMAD.IADD R101, R101, 0x1, -R4.reuse ;  /* 0x000000016565d824 */ /* 0x100fe200078e0a04 */
[----:B------:R-:W-:Y:S01]  /*1c10*/  ISETP.GE.AND P3, PT, R65, RZ, PT ;  /* 0x000000ff4100720c */ /* 0x000fe20003f66270 */
[--C-:B------:R-:W-:Y:S01]  /*1c20*/  @!P4 IMAD.IADD R125, R125, 0x1, -R4.reuse ;  /* 0x000000017d7dc824 */ /* 0x100fe200078e0a04 */
[C---:B------:R-:W-:Y:S01]  /*1c30*/  ISETP.GT.U32.AND P5, PT, R4.reuse, R129, PT ;  /* 0x000000810400720c */ /* 0x040fe20003fa4070 */
[--C-:B------:R-:W-:Y:S01]  /*1c40*/  @!P6 IMAD.IADD R89, R89, 0x1, -R4.reuse ;  /* 0x000000015959e824 */ /* 0x100fe200078e0a04 */
[----:B------:R-:W-:Y:S01]  /*1c50*/  ISETP.GE.AND P4, PT, R61, RZ, PT ;  /* 0x000000ff3d00720c */ /* 0x000fe20003f86270 */
[--C-:B------:R-:W-:Y:S01]  /*1c60*/  @!P2 IMAD.IADD R123, R123, 0x1, -R4.reuse ;  /* 0x000000017b7ba824 */ /* 0x100fe200078e0a04 */
[----:B------:R-:W-:Y:S01]  /*1c70*/  ISETP.GE.AND P2, PT, R63, RZ, PT ;  /* 0x000000ff3f00720c */ /* 0x000fe20003f46270 */
[----:B------:R-:W-:Y:S01]  /*1c80*/  IMAD.MOV.U32 R107, RZ, RZ, R89 ;  /* 0x000000ffff6b7224 */ /* 0x000fe200078e0059 */
[----:B------:R-:W-:Y:S01]  /*1c90*/  ISETP.GT.U32.AND P6, PT, R4, R105, PT ;  /* 0x000000690400720c */ /* 0x000fe20003fc4070 */
[----:B------:R-:W-:Y:S01]  /*1ca0*/  @!P0 IMAD.MOV R17, RZ, RZ, -R17 ;  /* 0x000000ffff118224 */ /* 0x000fe200078e0a11 */
[----:B------:R-:W-:Y:S01]  /*1cb0*/  ISETP.GE.AND P0, PT, R57, RZ, PT ;  /* 0x000000ff3900720c */ /* 0x000fe20003f06270 */
[----:B------:R-:W-:Y:S01]  /*1cc0*/  IMAD.MOV.U32 R109, RZ, RZ, R93 ;  /* 0x000000ffff6d7224 */ /* 0x000fe200078e005d */
[----:B--2---:R-:W-:Y:S01]  /*1cd0*/  R2UR UR8, R10 ;  /* 0x000000000a0872ca */ /* 0x004fe200000e0000 */
[----:B------:R-:W-:Y:S01]  /*1ce0*/  @!P3 IMAD.MOV R9, RZ, RZ, -R9 ;  /* 0x000000ffff09b224 */ /* 0x000fe200078e0a09 */
[----:B------:R-:W-:Y:S01]  /*1cf0*/  ISETP.GE.AND P3, PT, R59, RZ, PT ;  /* 0x000000ff3b00720c */ /* 0x000fe20003f66270 */
[--C-:B------:R-:W-:Y:S01]  /*1d00*/  @!P5 IMAD.IADD R129, R129, 0x1, -R4.reuse ;  /* 0x000000018181d824 */ /* 0x100fe200078e0a04 */
[----:B------:R-:W-:Y:S01]  /*1d10*/  ISETP.GE.AND P5, PT, R60, RZ, PT ;  /* 0x000000ff3c00720c */ /* 0x000fe20003fa6270 */
[----:B------:R-:W-:Y:S01]  /*1d20*/  @!P4 IMAD.MOV R19, RZ, RZ, -R19 ;  /* 0x000000ffff13c224 */ /* 0x000fe200078e0a13 */
[----:B------:R-:W-:Y:S01]  /*1d30*/  ISETP.GE.AND P4, PT, R56, RZ, PT ;  /* 0x000000ff3800720c */ /* 0x000fe20003f86270 */
[----:B------:R-:W-:Y:S01]  /*1d40*/  @!P2 IMAD.MOV R13, RZ, RZ, -R13 ;  /* 0x000000ffff0da224 */ /* 0x000fe200078e0a0d */
[----:B------:R-:W-:Y:S01]  /*1d50*/  ISETP.GE.AND P2, PT, R58, RZ, PT ;  /* 0x000000ff3a00720c */ /* 0x000fe20003f46270 */
[--C-:B------:R-:W-:Y:S01]  /*1d60*/  @!P6 IMAD.IADD R105, R105, 0x1, -R4.reuse ;  /* 0x000000016969e824 */ /* 0x100fe200078e0a04 */
[----:B------:R-:W-:Y:S01]  /*1d70*/  ISETP.GT.U32.AND P6, PT, R4, R99, PT ;  /* 0x000000630400720c */ /* 0x000fe20003fc4070 */
[----:B------:R-:W-:Y:S01]  /*1d80*/  @!P0 IMAD.MOV R27, RZ, RZ, -R27 ;  /* 0x000000ffff1b8224 */ /* 0x000fe200078e0a1b */
[----:B------:R-:W-:Y:S01]  /*1d90*/  ISETP.GE.AND P0, PT, R52, RZ, PT ;  /* 0x000000ff3400720c */ /* 0x000fe20003f06270 */
[----:B------:R-:W-:Y:S01]  /*1da0*/  IMAD R79, R74, 0x2, R77 ;  /* 0x000000024a4f7824 */ /* 0x000fe200078e024d */
[----:B------:R-:W-:Y:S01]  /*1db0*/  ISETP.GT.U32.AND P1, PT, R4, R105, PT ;  /* 0x000000690400720c */ /* 0x000fe20003f24070 */
[----:B------:R-:W-:Y:S01]  /*1dc0*/  @!P3 IMAD.MOV R23, RZ, RZ, -R23 ;  /* 0x000000ffff17b224 */ /* 0x000fe200078e0a17 */
[----:B------:R-:W-:Y:S01]  /*1dd0*/  ISETP.GE.AND P3, PT, R54, RZ, PT ;  /* 0x000000ff3600720c */ /* 0x000fe20003f66270 */
[----:B------:R-:W-:Y:S01]  /*1de0*/  @!P5 IMAD.MOV R21, RZ, RZ, -R21 ;  /* 0x000000ffff15d224 */ /* 0x000fe200078e0a15 */
[----:B------:R-:W-:Y:S01]  /*1df0*/  ISETP.GE.AND P5, PT, R55, RZ, PT ;  /* 0x000000ff3700720c */ /* 0x000fe20003fa6270 */
[----:B------:R-:W-:Y:S01]  /*1e00*/  @!P4 IMAD.MOV R29, RZ, RZ, -R29 ;  /* 0x000000ffff1dc224 */ /* 0x000fe200078e0a1d */
[----:B------:R-:W-:Y:S01]  /*1e10*/  ISETP.GE.AND P4, PT, R51, RZ, PT ;  /* 0x000000ff3300720c */ /* 0x000fe20003f86270 */
[----:B------:R-:W-:Y:S01]  /*1e20*/  @!P2 IMAD.MOV R25, RZ, RZ, -R25 ;  /* 0x000000ffff19a224 */ /* 0x000fe200078e0a19 */
[----:B------:R-:W-:Y:S01]  /*1e30*/  ISETP.GE.AND P2, PT, R53, RZ, PT ;  /* 0x000000ff3500720c */ /* 0x000fe20003f46270 */
[----:B------:R-:W-:Y:S01]  /*1e40*/  @!P6 IMAD.IADD R99, R99, 0x1, -R4 ;  /* 0x000000016363e824 */ /* 0x000fe200078e0a04 */
[----:B------:R-:W-:Y:S01]  /*1e50*/  ISETP.GT.U32.AND P6, PT, R4, R127, PT ;  /* 0x0000007f0400720c */ /* 0x000fe20003fc4070 */
[----:B------:R-:W-:Y:S01]  /*1e60*/  @!P0 IMAD.MOV R67, RZ, RZ, -R67 ;  /* 0x000000ffff438224 */ /* 0x000fe200078e0a43 */
[----:B------:R-:W-:Y:S01]  /*1e70*/  ISETP.GE.AND P0, PT, R47, RZ, PT ;  /* 0x000000ff2f00720c */ /* 0x000fe20003f06270 */
[----:B------:R-:W-:-:S02]  /*1e80*/  IMAD R81, R74, 0x2, R79 ;  /* 0x000000024a517824 */ /* 0x000fc400078e024f */
        /* <DEDUP_REMOVED lines=8> */
[--C-:B------:R-:W-:Y:S01]  /*1f10*/  @!P6 IMAD.IADD R127, R127, 0x1, -R4.reuse ;  /* 0x000000017f7fe824 */ /* 0x100fe200078e0a04 */
[----:B------:R-:W-:Y:S01]  /*1f20*/  ISETP.GE.AND P6, PT, R64, RZ, PT ;  /* 0x000000ff4000720c */ /* 0x000fe20003fc6270 */
[----:B------:R-:W-:Y:S01]  /*1f30*/  @!P1 IMAD.IADD R105, R105, 0x1, -R4 ;  /* 0x0000000169699824 */ /* 0x000fe200078e0a04 */
[----:B------:R-:W-:Y:S01]  /*1f40*/  ISETP.NE.AND P1, PT, R91, RZ, PT ;  /* 0x000000ff5b00720c */ /* 0x000fe20003f25270 */
        /* <DEDUP_REMOVED lines=9> */
[----:B------:R-:W-:Y:S01]  /*1fe0*/  IMAD.MOV.U32 R113, RZ, RZ, R97 ;  /* 0x000000ffff717224 */ /* 0x000fe200078e0061 */
[C---:B------:R-:W-:Y:S01]  /*1ff0*/  SEL R106, R118.reuse, R107, !P1 ;  /* 0x0000006b766a7207 */ /* 0x040fe20004800000 */
[----:B------:R-:W-:Y:S01]  /*2000*/  IMAD.MOV.U32 R117, RZ, RZ, R101 ;  /* 0x000000ffff757224 */ /* 0x000fe200078e0065 */
[C---:B------:R-:W-:Y:S01]  /*2010*/  SEL R10, R118.reuse, R9, !P1 ;  /* 0x00000009760a7207 */ /* 0x040fe20004800000 */
[----:B------:R-:W-:Y:S01]  /*2020*/  IMAD.MOV.U32 R121, RZ, RZ, R105 ;  /* 0x000000ffff797224 */ /* 0x000fe200078e0069 */
[----:B------:R-:W-:Y:S01]  /*2030*/  SEL R89, R118, R13, !P1 ;  /* 0x0000000d76597207 */ /* 0x000fe20004800000 */
[----:B------:R-:W-:Y:S01]  /*2040*/  @!P3 IMAD.MOV R111, RZ, RZ, -R111 ;  /* 0x000000ffff6fb224 */ /* 0x000fe200078e0a6f */
[----:B------:R-:W-:Y:S01]  /*2050*/  ISETP.GE.AND P3, PT, R39, RZ, PT ;  /* 0x000000ff2700720c */ /* 0x000fe20003f66270 */
[----:B------:R-:W-:Y:S01]  /*2060*/  @!P5 IMAD.MOV R109, RZ, RZ, -R109 ;  /* 0x000000ffff6dd224 */ /* 0x000fe200078e0a6d */
[----:B------:R-:W-:Y:S01]  /*2070*/  ISETP.GE.AND P5, PT, R40, RZ, PT ;  /* 0x000000ff2800720c */ /* 0x000fe20003fa6270 */
[----:B------:R-:W-:Y:S01]  /*2080*/  IMAD R189, R74, 0x2, R83 ;  /* 0x000000024abd7824 */ /* 0x000fe200078e0253 */
[C---:B------:R-:W-:Y:S01]  /*2090*/  SEL R108, R118.reuse, R111, !P1 ;  /* 0x0000006f766c7207 */ /* 0x040fe20004800000 */
[----:B------:R-:W-:Y:S01]  /*20a0*/  IMAD.MOV.U32 R119, RZ, RZ, R103 ;  /* 0x000000ffff777224 */ /* 0x000fe200078e0067 */
[----:B------:R-:W-:Y:S01]  /*20b0*/  SEL R107, R118, R109, !P1 ;  /* 0x0000006d766b7207 */ /* 0x000fe20004800000 */
        /* <DEDUP_REMOVED lines=10> */
[----:B------:R-:W-:Y:S01]  /*2160*/  IMAD R191, R74, 0x2, R189 ;  /* 0x000000024abf7824 */ /* 0x000fe200078e02bd */
[----:B------:R-:W-:Y:S01]  /*2170*/  SEL R109, R118, R113, !P1 ;  /* 0x00000071766d7207 */ /* 0x000fe20004800000 */
[----:B------:R-:W-:Y:S01]  /*2180*/  @!P5 IMAD.MOV R119, RZ, RZ, -R119 ;  /* 0x000000ffff77d224 */ /* 0x000fe200078e0a77 */
[----:B------:R-:W-:Y:S01]  /*2190*/  ISETP.GE.AND P5, PT, R0, RZ, PT ;  /* 0x000000ff0000720c */ /* 0x000fe20003fa6270 */
[----:B------:R-:W-:Y:S01]  /*21a0*/  IMAD.SHL.U32 R7, R148, 0x200000, RZ ;  /* 0x0020000094077824 */ /* 0x000fe200078e00ff */
[----:B------:R-:W-:Y:S01]  /*21b0*/  SEL R111, R118, R117, !P1 ;  /* 0x00000075766f7207 */ /* 0x000fe20004800000 */
[----:B------:R-:W-:Y:S01]  /*21c0*/  IMAD R193, R74, 0x2, R191 ;  /* 0x000000024ac17824 */ /* 0x000fe200078e02bf */
[----:B------:R-:W-:Y:S01]  /*21d0*/  SEL R88, R118, R11, !P1 ;  /* 0x0000000b76587207 */ /* 0x000fe20004800000 */
[----:B------:R-:W-:Y:S01]  /*21e0*/  IMAD.MOV.U32 R115, RZ, RZ, R99 ;  /* 0x000000ffff737224 */ /* 0x000fe200078e0063 */
[----:B------:R-:W-:Y:S01]  /*21f0*/  LOP3.LUT R7, R7, 0x600000, RZ, 0xc0, !PT ;  /* 0x0060000007077812 */ /* 0x000fe200078ec0ff */
[----:B------:R-:W-:Y:S01]  /*2200*/  IMAD R195, R74, 0x2, R193 ;  /* 0x000000024ac37824 */ /* 0x000fe200078e02c1 */
[----:B------:R-:W-:Y:S01]  /*2210*/  SEL R90, R118, R17, !P1 ;  /* 0x00000011765a7207 */ /* 0x000fe20004800000 */
[----:B-1----:R-:W-:Y:S01]  /*2220*/  VIADD R4, R14, 0x3f ;  /* 0x0000003f0e047836 */ /* 0x002fe20000000000 */
[----:B------:R-:W-:Y:S01]  /*2230*/  R2UR UR10, R7 ;  /* 0x00000000070a72ca */ /* 0x000fe200000e0000 */
[----:B------:R-:W-:Y:S01]  /*2240*/  @!P0 IMAD.MOV R115, RZ, RZ, -R115 ;  /* 0x000000ffff738224 */ /* 0x000fe200078e0a73 */
[----:B------:R-:W-:Y:S01]  /*2250*/  LOP3.LUT R7, R5, 0x18, RZ, 0xfc, !PT ;  /* 0x0000001805077812 */ /* 0x000fe200078efcff */
[----:B------:R-:W-:Y:S01]  /*2260*/  IMAD R197, R74, 0x2, R195 ;  /* 0x000000024ac57824 */ /* 0x000fe200078e02c3 */
[----:B------:R-:W-:Y:S01]  /*2270*/  ISETP.GT.AND P0, PT, R4, 0x3f, PT ;  /* 0x0000003f0400780c */ /* 0x000fe20003f04270 */
[----:B------:R-:W-:Y:S01]  /*2280*/  @!P2 IMAD.MOV R123, RZ, RZ, -R123 ;  /* 0x000000ffff7ba224 */ /* 0x000fe200078e0a7b */
[C---:B------:R-:W-:Y:S01]  /*2290*/  SEL R110, R118.reuse, R115, !P1 ;  /* 0x00000073766e7207 */ /* 0x040fe20004800000 */
[----:B------:R-:W-:Y:S01]  /*22a0*/  @!P6 IMAD.MOV R125, RZ, RZ, -R125 ;  /* 0x000000ffff7de224 */ /* 0x000fe200078e0a7d */
[C---:B------:R-:W-:Y:S01]  /*22b0*/  SEL R91, R118.reuse, R19, !P1 ;  /* 0x00000013765b7207 */ /* 0x040fe20004800000 */
[----:B------:R-:W-:Y:S01]  /*22c0*/  @!P4 IMAD.MOV R127, RZ, RZ, -R127 ;  /* 0x000000ffff7fc224 */ /* 0x000fe200078e0a7f */
[C---:B------:R-:W-:Y:S01]  /*22d0*/  SEL R92, R118.reuse, R21, !P1 ;  /* 0x00000015765c7207 */ /* 0x040fe20004800000 */
[----:B------:R-:W-:Y:S01]  /*22e0*/  @!P3 IMAD.MOV R129, RZ, RZ, -R129 ;  /* 0x000000ffff81b224 */ /* 0x000fe200078e0a81 */
[C---:B------:R-:W-:Y:S01]  /*22f0*/  SEL R93, R118.reuse, R23, !P1 ;  /* 0x00000017765d7207 */ /* 0x040fe20004800000 */
[----:B------:R-:W-:Y:S01]  /*2300*/  @!P5 IMAD.MOV R131, RZ, RZ, -R131 ;  /* 0x000000ffff83d224 */ /* 0x000fe200078e0a83 */
[----:B------:R-:W-:Y:S01]  /*2310*/  SEL R94, R118, R25, !P1 ;  /* 0x00000019765e7207 */ /* 0x000fe20004800000 */
[----:B------:R-:W-:Y:S01]  /*2320*/  IMAD R199, R74, 0x2, R197 ;  /* 0x000000024ac77824 */ /* 0x000fe200078e02c5 */
[----:B------:R-:W-:Y:S01]  /*2330*/  SEL R95, R118, R27, !P1 ;  /* 0x0000001b765f7207 */ /* 0x000fe20004800000 */
[----:B------:R-:W-:Y:S01]  /*2340*/  IMAD R6, R6, R15, RZ ;  /* 0x0000000f06067224 */ /* 0x000fe200078e02ff */
[----:B------:R-:W-:Y:S01]  /*2350*/  SEL R96, R118, R29, !P1 ;  /* 0x0000001d76607207 */ /* 0x000fe20004800000 */
[----:B------:R-:W-:Y:S01]  /*2360*/  IMAD R201, R74, 0x2, R199 ;  /* 0x000000024ac97824 */ /* 0x000fe200078e02c7 */
[C---:B------:R-:W-:Y:S01]  /*2370*/  SEL R97, R118.reuse, R31, !P1 ;  /* 0x0000001f76617207 */ /* 0x040fe20004800000 */
[----:B------:R-:W-:Y:S01]  /*2380*/  UIADD3 UR10, UPT, UPT, UR8, UR10, URZ ;  /* 0x0000000a080a7290 */ /* 0x000fe2000fffe0ff */
[----:B------:R-:W-:-:S02]  /*2390*/  SEL R98, R118, R33, !P1 ;  /* 0x0000002176627207 */ /* 0x000fc40004800000 */
[C---:B------:R-:W-:Y:S02]  /*23a0*/  SEL R99, R118.reuse, R35, !P1 ;  /* 0x0000002376637207 */ /* 0x040fe40004800000 */
[C---:B------:R-:W-:Y:S02]  /*23b0*/  SEL R100, R118.reuse, R67, !P1 ;  /* 0x0000004376647207 */ /* 0x040fe40004800000 */
[C---:B------:R-:W-:Y:S02]  /*23c0*/  SEL R101, R118.reuse, R69, !P1 ;  /* 0x0000004576657207 */ /* 0x040fe40004800000 */
[C---:B------:R-:W-:Y:S02]  /*23d0*/  SEL R102, R118.reuse, R71, !P1 ;  /* 0x0000004776667207 */ /* 0x040fe40004800000 */
[C---:B------:R-:W-:Y:S02]  /*23e0*/  SEL R103, R118.reuse, R73, !P1 ;  /* 0x0000004976677207 */ /* 0x040fe40004800000 */
        /* <DEDUP_REMOVED lines=8> */
[----:B------:R-:W-:Y:S01]  /*2470*/  SEL R118, R118, R131, !P1 ;  /* 0x0000008376767207 */ /* 0x000fe20004800000 */
[----:B------:R-:W-:Y:S01]  /*2480*/  BAR.SYNC.DEFER_BLOCKING 0x0 ;  /* 0x0000000000007b1d */ /* 0x000fe20000010000 */
[----:B------:R-:W-:Y:S02]  /*2490*/  ISETP.LT.AND P3, PT, R7, R14, P0 ;  /* 0x0000000e0700720c */ /* 0x000fe40000761270 */
[----:B------:R-:W-:-:S03]  /*24a0*/  LOP3.LUT P1, RZ, R66, 0x7f, RZ, 0xc0, !PT ;  /* 0x0000007f42ff7812 */ /* 0x000fc6000782c0ff */
[----:B---3--:R-:W-:Y:S10]  /*24b0*/  BRA.U UP0, `(.L_x_5) ;  /* 0x0000000100187547 */ /* 0x008ff4000b800000 */
[----:B------:R-:W-:Y:S01]  /*24c0*/  ELECT P2, URZ, PT ;  /* 0x0000000000ff782f */ /* 0x000fe20003840000 */
[----:B------:R-:W-:Y:S01]  /*24d0*/  IMAD.MOV.U32 R7, RZ, RZ, 0x1 ;  /* 0x00000001ff077424 */ /* 0x000fe200078e00ff */
[----:B------:R-:W-:Y:S01]  /*24e0*/  UMOV UR5, 0x40 ;  /* 0x0000004000057882 */ /* 0x000fe20000000000 */
[----:B------:R-:W-:Y:S01]  /*24f0*/  UVIRTCOUNT.DEALLOC.SMPOOL 0x80 ;  /* 0x000000800000784c */ /* 0x000fe20000000000 */
[----:B------:R-:W-:-:S09]  /*2500*/  ULEA UR5, UR4, UR5, 0x18 ;  /* 0x0000000504057291 */ /* 0x000fd2000f8ec0ff */
[----:B------:R0:W-:Y:S03]  /*2510*/  @P2 STS.U8 [UR5], R7 ;  /* 0x00000007ff002988 */ /* 0x0001e60008000005 */
.L_x_5:
[----:B------:R-:W-:Y:S01]  /*2520*/  STTM.16dp32bit_t0_t15.x32 tmem[UR10], RZ ;  /* 0x000000ff000079ed */ /* 0x000fe20008a8000a */
[----:B------:R-:W-:Y:S01]  /*2530*/  STTM.16dp32bit_t16_t31.x32 tmem[UR10+0x20], RZ ;  /* 0x000020ff000079ed */ /* 0x000fe20008aa000a */
[----:B------:R-:W1:Y:S02]  /*2540*/  FENCE.VIEW.ASYNC.T ;  /* 0x00000000000073c6 */ /* 0x000e640000000200 */
[----:B-1----:R-:W-:Y:S01]  /*2550*/  VOTEU.ALL UP1, P1 ;  /* 0x0000000000ff7886 */ /* 0x002fe20000820000 */
[----:B------:R-:W-:Y:S01]  /*2560*/  VOTEU.ALL UP2, P1 ;  /* 0x0000000000ff7886 */ /* 0x000fe20000840000 */
[----:B------:R-:W-:Y:S01]  /*2570*/  IMAD R203, R74, 0x2, R201 ;  /* 0x000000024acb7824 */ /* 0x000fe200078e02c9 */
[----:B------:R-:W-:Y:S01]  /*2580*/  ISETP.LT.AND P2, PT, R229, R14, P0 ;  /* 0x0000000ee500720c */ /* 0x000fe20000741270 */
[----:B------:R-:W-:Y:S01]  /*2590*/  IMAD.SHL.U32 R186, R6, 0x2, RZ ;  /* 0x0000000206ba7824 */ /* 0x000fe200078e00ff */
[----:B------:R-:W-:-:S04]  /*25a0*/  @!UP1 UIADD3 UR4, UPT, UPT, -UR6, 0x100000, URZ ;  /* 0x0010000006049890 */ /* 0x000fc8000fffe1ff */
[----:B------:R-:W-:Y:S02]  /*25b0*/  @!UP1 USHF.L.U32 UR5, UR4, 0xb, URZ ;  /* 0x0000000b04059899 */ /* 0x000fe400080006ff */
[----:B------:R-:W-:Y:S01]  /*25c0*/  @!UP1 USHF.L.U32 UR4, UR4, 0x1, URZ ;  /* 0x0000000104049899 */ /* 0x000fe200080006ff */
[----:B------:R-:W-:Y:S01]  /*25d0*/  BAR.SYNC.DEFER_BLOCKING 0x0 ;  /* 0x0000000000007b1d */ /* 0x000fe20000010000 */
[----:B------:R-:W-:Y:S01]  /*25e0*/  IMAD R9, R74, 0x2, R203 ;  /* 0x000000024a097824 */ /* 0x000fe200078e02cb */
[----:B------:R-:W-:Y:S02]  /*25f0*/  ISETP.LT.AND P4, PT, R227, R14, P0 ;  /* 0x0000000ee300720c */ /* 0x000fe40000781270 */
[----:B------:R-:W-:Y:S01]  /*2600*/  IADD3 R86, P5, PT, R186, UR12, RZ ;  /* 0x0000000cba567c10 */ /* 0x000fe2000ffbe0ff */
[----:B------:R-:W-:-:S03]  /*2610*/  IMAD R11, R74, 0x2, R9 ;  /* 0x000000024a0b7824 */ /* 0x000fc600078e0209 */
[----:B------:R-:W-:Y:S01]  /*2620*/  LEA.HI.X.SX32 R24, R6, UR13, 0x1, P5 ;  /* 0x0000000d06187c11 */ /* 0x000fe2000a8f0eff */
[----:B------:R-:W-:Y:S01]  /*2630*/  IMAD R25, R74, 0x2, R11 ;  /* 0x000000024a197824 */ /* 0x000fe200078e020b */
[----:B------:R-:W-:-:S03]  /*2640*/  LEA R12, P5, R189, R86, 0x1 ;  /* 0x00000056bd0c7211 */ /* 0x000fc600078a08ff */
[C---:B------:R-:W-:Y:S01]  /*2650*/  IMAD R27, R74.reuse, 0x2, R25 ;  /* 0x000000024a1b7824 */ /* 0x040fe200078e0219 */
[----:B------:R-:W-:Y:S01]  /*2660*/  LEA.HI.X.SX32 R13, R189, R24, 0x1, P5 ;  /* 0x00000018bd0d7211 */ /* 0x000fe200028f0eff */
[----:B------:R-:W1:Y:S02]  /*2670*/  FENCE.VIEW.ASYNC.S ;  /* 0x00000000000073c6 */ /* 0x000e640000000000 */
[----:B-1----:R1:W2:Y:S02]  /*2680*/  @!UP2 SYNCS.EXCH.64 URZ, [UR11], UR4 ;  /* 0x000000040bffa5b2 */ /* 0x0022a40008000100 */
[----:B--2---:R-:W-:Y:S01]  /*2690*/  BAR.SYNC.DEFER_BLOCKING 0x0 ;  /* 0x0000000000007b1d */ /* 0x004fe20000010000 */
[----:B------:R-:W-:-:S04]  /*26a0*/  IMAD R15, R74, 0x2, R27 ;  /* 0x000000024a0f7824 */ /* 0x000fc800078e021b */
[----:B------:R-:W-:Y:S01]  /*26b0*/  IMAD R29, R74, 0x2, R15 ;  /* 0x000000024a1d7824 */ /* 0x000fe200078e020f */
[----:B------:R-:W-:-:S03]  /*26c0*/  PRMT R167, RZ, 0x7610, R167 ;  /* 0x00007610ffa77816 */ /* 0x000fc600000000a7 */
[C---:B------:R-:W-:Y:S01]  /*26d0*/  IMAD R31, R74.reuse, 0x2, R29 ;  /* 0x000000024a1f7824 */ /* 0x040fe200078e021d */
[----:B0-----:R-:W-:Y:S01]  /*26e0*/  LOP3.LUT R7, R5, 0x1a, RZ, 0xfc, !PT ;  /* 0x0000001a05077812 */ /* 0x001fe200078efcff */
[----:B-1----:R-:W0:Y:S02]  /*26f0*/  LDCU UR4, c[0x0][0x3b0] ;  /* 0x00007600ff0477ac */ /* 0x002e240008000800 */
[----:B------:R-:W-:Y:S01]  /*2700*/  IMAD R85, R74, 0x2, R31 ;  /* 0x000000024a557824 */ /* 0x000fe200078e021f */
[----:B------:R1:W2:Y:S01]  /*2710*/  @P2 LDG.E.U16 R169, desc[UR20][R12.64] ;  /* 0x000000140ca92981 */ /* 0x0002a2000c1e1500 */
[----:B------:R-:W-:Y:S02]  /*2720*/  LEA R16, P2, R191, R86, 0x1 ;  /* 0x00000056bf107211 */ /* 0x000fe400078408ff */
[----:B------:R-:W-:Y:S02]  /*2730*/  LOP3.LUT R225, R5, 0x10, RZ, 0xfc, !PT ;  /* 0x0000001005e17812 */ /* 0x000fe400078efcff */
[----:B------:R-:W-:-:S02]  /*2740*/  LEA.HI.X.SX32 R17, R191, R24, 0x1, P2 ;  /* 0x00000018bf117211 */ /* 0x000fc400010f0eff */
[----:B------:R-:W-:Y:S01]  /*2750*/  ISETP.LT.AND P2, PT, R7, R14, P0 ;  /* 0x0000000e0700720c */ /* 0x000fe20000741270 */
[C---:B------:R-:W-:Y:S01]  /*2760*/  IMAD R7, R74.reuse, 0x2, R85 ;  /* 0x000000024a077824 */ /* 0x040fe200078e0255 */
[----:B------:R-:W-:Y:S01]  /*2770*/  PRMT R173, RZ, 0x7610, R173 ;  /* 0x00007610ffad7816 */ /* 0x000fe200000000ad */
[----:B------:R3:W4:Y:S01]  /*2780*/  @P4 LDG.E.U16 R167, desc[UR20][R16.64] ;  /* 0x0000001410a74981 */ /* 0x000722000c1e1500 */
[----:B------:R-:W-:Y:S01]  /*2790*/  LEA R18, P4, R9, R86, 0x1 ;  /* 0x0000005609127211 */ /* 0x000fe200078808ff */
[C---:B------:R-:W-:Y:S01]  /*27a0*/  IMAD R33, R74.reuse, 0x2, R7 ;  /* 0x000000024a217824 */ /* 0x040fe200078e0207 */
[----:B------:R-:W-:Y:S02]  /*27b0*/  ISETP.LT.AND P5, PT, R225, R14, P0 ;  /* 0x0000000ee100720c */ /* 0x000fe400007a1270 */
[----:B------:R-:W-:Y:S01]  /*27c0*/  LEA.HI.X.SX32 R19, R9, R24, 0x1, P4 ;  /* 0x0000001809137211 */ /* 0x000fe200020f0eff */
[----:B------:R-:W-:Y:S01]  /*27d0*/  IMAD R87, R74, 0x2, R33 ;  /* 0x000000024a577824 */ /* 0x000fe200078e0221 */
[----:B-1----:R-:W-:-:S03]  /*27e0*/  LEA R12, P6, R197, R86, 0x1 ;  /* 0x00000056c50c7211 */ /* 0x002fc600078c08ff */
[----:B------:R-:W5:Y:S01]  /*27f0*/  @P3 LDG.E.U16 R173, desc[UR20][R18.64] ;  /* 0x0000001412ad3981 */ /* 0x000f62000c1e1500 */
[----:B---3--:R-:W-:Y:S01]  /*2800*/  LEA R16, P3, R11, R86, 0x1 ;  /* 0x000000560b107211 */ /* 0x008fe200078608ff */
[C---:B------:R-:W-:Y:S01]  /*2810*/  IMAD R119, R74.reuse, 0x2, R87 ;  /* 0x000000024a777824 */ /* 0x040fe200078e0257 */
[----:B------:R-:W-:Y:S02]  /*2820*/  PRMT R171, RZ, 0x7610, R171 ;  /* 0x00007610ffab7816 */ /* 0x000fe400000000ab */
[----:B------:R-:W-:Y:S01]  /*2830*/  PRMT R165, RZ, 0x7610, R165 ;  /* 0x00007610ffa57816 */ /* 0x000fe200000000a5 */
[C---:B------:R-:W-:Y:S01]  /*2840*/  IMAD R9, R74.reuse, 0x2, R119 ;  /* 0x000000024a097824 */ /* 0x040fe200078e0277 */
[-C--:B------:R-:W-:Y:S02]  /*2850*/  LEA.HI.X.SX32 R13, R197, R24.reuse, 0x1, P6 ;  /* 0x00000018c50d7211 */ /* 0x080fe400030f0eff */
[C---:B------:R-:W-:Y:S02]  /*2860*/  LOP3.LUT R223, R5.reuse, 0x20, RZ, 0xfc, !PT ;  /* 0x0000002005df7812 */ /* 0x040fe400078efcff */
[----:B------:R-:W-:Y:S01]  /*2870*/  LOP3.LUT R221, R5, 0x28, RZ, 0xfc, !PT ;  /* 0x0000002805dd7812 */ /* 0x000fe200078efcff */
[----:B------:R1:W3:Y:S01]  /*2880*/  @P5 LDG.E.U16 R171, desc[UR20][R12.64] ;  /* 0x000000140cab5981 */ /* 0x0002e2000c1e1500 */
[----:B------:R-:W-:Y:S01]  /*2890*/  LEA.HI.X.SX32 R17, R11, R24, 0x1, P3 ;  /* 0x000000180b117211 */ /* 0x000fe200018f0eff */
[----:B------:R-:W-:Y:S01]  /*28a0*/  IMAD R35, R74, 0x2, R9 ;  /* 0x000000024a237824 */ /* 0x000fe200078e0209 */
[----:B------:R-:W-:-:S02]  /*28b0*/  ISETP.LT.AND P4, PT, R223, R14, P0 ;  /* 0x0000000edf00720c */ /* 0x000fc40000781270 */
[----:B------:R-:W-:Y:S01]  /*28c0*/  ISETP.LT.AND P3, PT, R221, R14, P0 ;  /* 0x0000000edd00720c */ /* 0x000fe20000761270 */
[----:B------:R-:W2:Y:S01]  /*28d0*/  @P2 LDG.E.U16 R165, desc[UR20][R16.64] ;  /* 0x0000001410a52981 */ /* 0x000ea2000c1e1500 */
[-C--:B------:R-:W-:Y:S02]  /*28e0*/  LEA R20, P5, R15, R86.reuse, 0x1 ;  /* 0x000000560f147211 */ /* 0x080fe400078a08ff */
[----:B-1----:R-:W-:Y:S01]  /*28f0*/  LEA R12, P2, R7, R86, 0x1 ;  /* 0x00000056070c7211 */ /* 0x002fe200078408ff */
[----:B------:R-:W-:Y:S01]  /*2900*/  IMAD R121, R74, 0x2, R35 ;  /* 0x000000024a797824 */ /* 0x000fe200078e0223 */
[----:B------:R-:W-:Y:S02]  /*2910*/  LOP3.LUT R219, R5, 0x30, RZ, 0xfc, !PT ;  /* 0x0000003005db7812 */ /* 0x000fe400078efcff */
[----:B------:R-:W-:Y:S02]  /*2920*/  LEA.HI.X.SX32 R13, R7, R24, 0x1, P2 ;  /* 0x00000018070d7211 */ /* 0x000fe400010f0eff */
[----:B------:R-:W-:-:S02]  /*2930*/  PRMT R175, RZ, 0x7610, R175 ;  /* 0x00007610ffaf7816 */ /* 0x000fc400000000af */
[----:B------:R-:W-:Y:S01]  /*2940*/  PRMT R7, RZ, 0x7610, R7 ;  /* 0x00007610ff077816 */ /* 0x000fe20000000007 */
[C---:B------:R-:W-:Y:S01]  /*2950*/  IMAD R123, R74.reuse, 0x2, R121 ;  /* 0x000000024a7b7824 */ /* 0x040fe200078e0279 */
[----:B------:R-:W-:Y:S02]  /*2960*/  LEA.HI.X.SX32 R21, R15, R24, 0x1, P5 ;  /* 0x000000180f157211 */ /* 0x000fe400028f0eff */
[----:B------:R-:W-:Y:S02]  /*2970*/  LOP3.LUT R217, R5, 0x38, RZ, 0xfc, !PT ;  /* 0x0000003805d97812 */ /* 0x000fe400078efcff */
[-C--:B------:R-:W-:Y:S01]  /*2980*/  ISETP.LT.AND P2, PT, R219, R14.reuse, P0 ;  /* 0x0000000edb00720c */ /* 0x080fe20000741270 */
[----:B------:R1:W2:Y:S01]  /*2990*/  @P4 LDG.E.U16 R175, desc[UR20][R20.64] ;  /* 0x0000001414af4981 */ /* 0x0002a2000c1e1500 */
[----:B------:R-:W-:Y:S01]  /*29a0*/  IMAD R67, R74, 0x2, R123 ;  /* 0x000000024a437824 */ /* 0x000fe200078e027b */
[----:B------:R-:W-:Y:S02]  /*29b0*/  ISETP.LT.AND P4, PT, R217, R14, P0 ;  /* 0x0000000ed900720c */ /* 0x000fe40000781270 */
[----:B------:R0:W2:Y:S01]  /*29c0*/  @P3 LDG.E.U16 R7, desc[UR20][R12.64] ;  /* 0x000000140c073981 */ /* 0x0000a2000c1e1500 */
[----:B------:R-:W-:-:S02]  /*29d0*/  LOP3.LUT R215, R5, 0x22, RZ, 0xfc, !PT ;  /* 0x0000002205d77812 */ /* 0x000fc400078efcff */
[----:B------:R-:W-:Y:S02]  /*29e0*/  PRMT R11, RZ, 0x7610, R11 ;  /* 0x00007610ff0b7816 */ /* 0x000fe4000000000b */
[-C--:B-1----:R-:W-:Y:S02]  /*29f0*/  LEA R20, P3, R9, R86.reuse, 0x1 ;  /* 0x0000005609147211 */ /* 0x082fe400078608ff */
[----:B------:R-:W-:Y:S02]  /*2a00*/  LEA R22, P5, R67, R86, 0x1 ;  /* 0x0000005643167211 */ /* 0x000fe400078a08ff */
[----:B------:R-:W-:Y:S02]  /*2a10*/  LEA.HI.X.SX32 R21, R9, R24, 0x1, P3 ;  /* 0x0000001809157211 */ /* 0x000fe400018f0eff */
[----:B------:R-:W-:Y:S02]  /*2a20*/  LOP3.LUT R213, R5, 0x12, RZ, 0xfc, !PT ;  /* 0x0000001205d57812 */ /* 0x000fe400078efcff */
[----:B------:R-:W-:Y:S01]  /*2a30*/  ISETP.LT.AND P3, PT, R215, R14, P0 ;  /* 0x0000000ed700720c */ /* 0x000fe20000761270 */
[----:B------:R-:W2:Y:S01]  /*2a40*/  @P2 LDG.E.U16 R11, desc[UR20][R20.64] ;  /* 0x00000014140b2981 */ /* 0x000ea2000c1e1500 */
[----:B------:R-:W-:-:S02]  /*2a50*/  PRMT R9, RZ, 0x7610, R9 ;  /* 0x00007610ff097816 */ /* 0x000fc40000000009 */
[----:B------:R-:W-:Y:S02]  /*2a60*/  LEA.HI.X.SX32 R23, R67, R24, 0x1, P5 ;  /* 0x0000001843177211 */ /* 0x000fe400028f0eff */
[----:B------:R-:W-:Y:S02]  /*2a70*/  ISETP.LT.AND P2, PT, R213, R14, P0 ;  /* 0x0000000ed500720c */ /* 0x000fe40000741270 */
[-C--:B------:R-:W-:Y:S01]  /*2a80*/  LEA R18, P5, R29, R86.reuse, 0x1 ;  /* 0x000000561d127211 */ /* 0x080fe200078a08ff */
[----:B------:R1:W2:Y:S01]  /*2a90*/  @P4 LDG.E.U16 R9, desc[UR20][R22.64] ;  /* 0x0000001416094981 */ /* 0x0002a2000c1e1500 */
[----:B------:R-:W-:Y:S02]  /*2aa0*/  PRMT R155, RZ, 0x7610, R155 ;  /* 0x00007610ff9b7816 */ /* 0x000fe4000000009b */
[----:B------:R-:W-:Y:S02]  /*2ab0*/  LEA R16, P4, R199, R86, 0x1 ;  /* 0x00000056c7107211 */ /* 0x000fe400078808ff */
[----:B------:R-:W-:-:S02]  /*2ac0*/  LEA.HI.X.SX32 R19, R29, R24, 0x1, P5 ;  /* 0x000000181d137211 */ /* 0x000fc400028f0eff */
[----:B------:R-:W-:Y:S02]  /*2ad0*/  LOP3.LUT R211, R5, 0x2a, RZ, 0xfc, !PT ;  /* 0x0000002a05d37812 */ /* 0x000fe400078efcff */
[----:B------:R-:W-:Y:S01]  /*2ae0*/  PRMT R157, RZ, 0x7610, R157 ;  /* 0x00007610ff9d7816 */ /* 0x000fe2000000009d */
[----:B------:R1:W2:Y:S01]  /*2af0*/  @P3 LDG.E.U16 R155, desc[UR20][R18.64] ;  /* 0x00000014129b3981 */ /* 0x0002a2000c1e1500 */
[----:B------:R-:W-:Y:S02]  /*2b00*/  LEA.HI.X.SX32 R17, R199, R24, 0x1, P4 ;  /* 0x00000018c7117211 */ /* 0x000fe400020f0eff */
[----:B------:R-:W-:-:S03]  /*2b10*/  ISETP.LT.AND P3, PT, R211, R14, P0 ;  /* 0x0000000ed300720c */ /* 0x000fc60000761270 */
[----:B------:R1:W2:Y:S01]  /*2b20*/  @P2 LDG.E.U16 R157, desc[UR20][R16.64] ;  /* 0x00000014109d2981 */ /* 0x0002a2000c1e1500 */
[----:B0-----:R-:W-:Y:S02]  /*2b30*/  LEA R12, P2, R33, R86, 0x1 ;  /* 0x00000056210c7211 */ /* 0x001fe400078408ff */
[----:B------:R-:W-:Y:S02]  /*2b40*/  LOP3.LUT R207, R5, 0x3a, RZ, 0xfc, !PT ;  /* 0x0000003a05cf7812 */ /* 0x000fe400078efcff */
[----:B------:R-:W-:Y:S01]  /*2b50*/  PRMT R159, RZ, 0x7610, R159 ;  /* 0x00007610ff9f7816 */ /* 0x000fe2000000009f */
[----:B-1----:R-:W-:Y:S01]  /*2b60*/  IMAD R23, R74, 0x2, R67 ;  /* 0x000000024a177824 */ /* 0x002fe200078e0243 */
[----:B------:R-:W-:Y:S02]  /*2b70*/  LEA.HI.X.SX32 R13, R33, R24, 0x1, P2 ;  /* 0x00000018210d7211 */ /* 0x000fe400010f0eff */
[----:B------:R-:W-:Y:S02]  /*2b80*/  ISETP.LT.AND P5, PT, R207, R14, P0 ;  /* 0x0000000ecf00720c */ /* 0x000fe400007a1270 */
[----:B------:R-:W-:Y:S01]  /*2b90*/  LOP3.LUT R209, R5, 0x32, RZ, 0xfc, !PT ;  /* 0x0000003205d17812 */ /* 0x000fe200078efcff */
[----:B------:R0:W2:Y:S01]  /*2ba0*/  @P3 LDG.E.U16 R159, desc[UR20][R12.64] ;  /* 0x000000140c9f3981 */ /* 0x0000a2000c1e1500 */
[----:B------:R-:W-:-:S02]  /*2bb0*/  LEA R20, P3, R23, R86, 0x1 ;  /* 0x0000005617147211 */ /* 0x000fc400078608ff */
[----:B------:R-:W-:Y:S02]  /*2bc0*/  ISETP.LT.AND P6, PT, R209, R14, P0 ;  /* 0x0000000ed100720c */ /* 0x000fe400007c1270 */
[----:B------:R-:W-:Y:S02]  /*2bd0*/  LOP3.LUT R15, R5, 0x1c, RZ, 0xfc, !PT ;  /* 0x0000001c050f7812 */ /* 0x000fe400078efcff */
[----:B------:R-:W-:Y:S02]  /*2be0*/  PRMT R161, RZ, 0x7610, R161 ;  /* 0x00007610ffa17816 */ /* 0x000fe400000000a1 */
[----:B------:R-:W-:Y:S02]  /*2bf0*/  LEA.HI.X.SX32 R21, R23, R24, 0x1, P3 ;  /* 0x0000001817157211 */ /* 0x000fe400018f0eff */
[----:B------:R-:W-:Y:S02]  /*2c00*/  LEA R18, P4, R35, R86, 0x1 ;  /* 0x0000005623127211 */ /* 0x000fe400078808ff */
[----:B------:R-:W-:Y:S01]  /*2c10*/  ISETP.LT.AND P2, PT, R15, R14, P0 ;  /* 0x0000000e0f00720c */ /* 0x000fe20000741270 */
[----:B------:R-:W2:Y:S01]  /*2c20*/  @P5 LDG.E.U16 R161, desc[UR20][R20.64] ;  /* 0x0000001414a15981 */ /* 0x000ea2000c1e1500 */
[----:B------:R-:W-:-:S02]  /*2c30*/  LOP3.LUT R205, R5, 0xc, RZ, 0xfc, !PT ;  /* 0x0000000c05cd7812 */ /* 0x000fc400078efcff */
[----:B------:R-:W-:Y:S02]  /*2c40*/  LEA R16, P3, R25, R86, 0x1 ;  /* 0x0000005619107211 */ /* 0x000fe400078608ff */
[----:B------:R-:W-:Y:S02]  /*2c50*/  LOP3.LUT R73, R5, 0x14, RZ, 0xfc, !PT ;  /* 0x0000001405497812 */ /* 0x000fe400078efcff */
[----:B------:R-:W-:Y:S02]  /*2c60*/  PRMT R153, RZ, 0x7610, R153 ;  /* 0x00007610ff997816 */ /* 0x000fe40000000099 */
[----:B------:R-:W-:Y:S02]  /*2c70*/  LEA.HI.X.SX32 R19, R35, R24, 0x1, P4 ;  /* 0x0000001823137211 */ /* 0x000fe400020f0eff */
[----:B------:R-:W-:Y:S02]  /*2c80*/  ISETP.LT.AND P4, PT, R205, R14, P0 ;  /* 0x0000000ecd00720c */ /* 0x000fe40000781270 */
[----:B0-----:R-:W-:Y:S01]  /*2c90*/  LEA R12, P5, R193, R86, 0x1 ;  /* 0x00000056c10c7211 */ /* 0x001fe200078a08ff */
[----:B------:R0:W2:Y:S01]  /*2ca0*/  @P6 LDG.E.U16 R153, desc[UR20][R18.64] ;  /* 0x0000001412996981 */ /* 0x0000a2000c1e1500 */
[----:B------:R-:W-:-:S02]  /*2cb0*/  LEA.HI.X.SX32 R17, R25, R24, 0x1, P3 ;  /* 0x0000001819117211 */ /* 0x000fc400018f0eff */
[----:B------:R-:W-:Y:S02]  /*2cc0*/  ISETP.LT.AND P3, PT, R73, R14, P0 ;  /* 0x0000000e4900720c */ /* 0x000fe40000761270 */
[----:B------:R-:W-:Y:S02]  /*2cd0*/  PRMT R151, RZ, 0x7610, R151 ;  /* 0x00007610ff977816 */ /* 0x000fe40000000097 */
[----:B------:R-:W-:Y:S02]  /*2ce0*/  LEA.HI.X.SX32 R13, R193, R24, 0x1, P5 ;  /* 0x00000018c10d7211 */ /* 0x000fe400028f0eff */
[----:B------:R-:W-:Y:S02]  /*2cf0*/  LOP3.LUT R71, R5, 0x24, RZ, 0xfc, !PT ;  /* 0x0000002405477812 */ /* 0x000fe400078efcff */
[----:B0-----:R-:W-:Y:S01]  /*2d00*/  LEA R18, P5, R201, R86, 0x1 ;  /* 0x00000056c9127211 */ /* 0x001fe200078a08ff */
[----:B------:R-:W2:Y:S01]  /*2d10*/  @P2 LDG.E.U16 R151, desc[UR20][R16.64] ;  /* 0x0000001410972981 */ /* 0x000ea2000c1e1500 */
[----:B------:R-:W-:-:S02]  /*2d20*/  PRMT R163, RZ, 0x7610, R163 ;  /* 0x00007610ffa37816 */ /* 0x000fc400000000a3 */
[----:B------:R-:W-:Y:S02]  /*2d30*/  PRMT R149, RZ, 0x7610, R149 ;  /* 0x00007610ff957816 */ /* 0x000fe40000000095 */
[----:B------:R-:W-:Y:S02]  /*2d40*/  LEA.HI.X.SX32 R19, R201, R24, 0x1, P5 ;  /* 0x00000018c9137211 */ /* 0x000fe400028f0eff */
[----:B------:R-:W-:Y:S01]  /*2d50*/  ISETP.LT.AND P2, PT, R71, R14, P0 ;  /* 0x0000000e4700720c */ /* 0x000fe20000741270 */
[----:B------:R0:W2:Y:S01]  /*2d60*/  @P4 LDG.E.U16 R163, desc[UR20][R12.64] ;  /* 0x000000140ca34981 */ /* 0x0000a2000c1e1500 */
[----:B------:R-:W-:Y:S02]  /*2d70*/  LOP3.LUT R69, R5, 0x2c, RZ, 0xfc, !PT ;  /* 0x0000002c05457812 */ /* 0x000fe400078efcff */
[----:B------:R-:W-:Y:S01]  /*2d80*/  LEA R20, P4, R31, R86, 0x1 ;  /* 0x000000561f147211 */ /* 0x000fe200078808ff */
[----:B------:R-:W2:Y:S01]  /*2d90*/  @P3 LDG.E.U16 R149, desc[UR20][R18.64] ;  /* 0x0000001412953981 */ /* 0x000ea2000c1e1500 */
[----:B------:R-:W-:-:S02]  /*2da0*/  ISETP.LT.AND P3, PT, R69, R14, P0 ;  /* 0x0000000e4500720c */ /* 0x000fc40000761270 */
[----:B------:R-:W-:Y:S02]  /*2db0*/  PRMT R244, RZ, 0x7610, R244 ;  /* 0x00007610fff47816 */ /* 0x000fe400000000f4 */
[----:B------:R-:W-:Y:S02]  /*2dc0*/  LEA.HI.X.SX32 R21, R31, R24, 0x1, P4 ;  /* 0x000000181f157211 */ /* 0x000fe400020f0eff */
[----:B0-----:R-:W-:Y:S02]  /*2dd0*/  LEA R12, P4, R87, R86, 0x1 ;  /* 0x00000056570c7211 */ /* 0x001fe400078808ff */
[C---:B------:R-:W-:Y:S01]  /*2de0*/  LOP3.LUT R67, R5.reuse, 0x34, RZ, 0xfc, !PT ;  /* 0x0000003405437812 */ /* 0x040fe200078efcff */
[----:B------:R0:W2:Y:S01]  /*2df0*/  @P2 LDG.E.U16 R244, desc[UR20][R20.64] ;  /* 0x0000001414f42981 */ /* 0x0000a2000c1e1500 */
[----:B------:R-:W-:Y:S02]  /*2e00*/  LOP3.LUT R35, R5, 0x3c, RZ, 0xfc, !PT ;  /* 0x0000003c05237812 */ /* 0x000fe400078efcff */
[----:B------:R-:W-:Y:S01]  /*2e10*/  PRMT R242, RZ, 0x7610, R242 ;  /* 0x00007610fff27816 */ /* 0x000fe200000000f2 */
[----:B------:R-:W-:Y:S01]  /*2e20*/  IMAD R15, R74, 0x2, R23 ;  /* 0x000000024a0f7824 */ /* 0x000fe200078e0217 */
[----:B------:R-:W-:-:S02]  /*2e30*/  LEA.HI.X.SX32 R13, R87, R24, 0x1, P4 ;  /* 0x00000018570d7211 */ /* 0x000fc400020f0eff */
[-C--:B------:R-:W-:Y:S02]  /*2e40*/  ISETP.LT.AND P2, PT, R67, R14.reuse, P0 ;  /* 0x0000000e4300720c */ /* 0x080fe40000741270 */
[----:B------:R-:W-:Y:S01]  /*2e50*/  ISETP.LT.AND P4, PT, R35, R14, P0 ;  /* 0x0000000e2300720c */ /* 0x000fe20000781270 */
[----:B------:R1:W2:Y:S01]  /*2e60*/  @P3 LDG.E.U16 R242, desc[UR20][R12.64] ;  /* 0x000000140cf23981 */ /* 0x0002a2000c1e1500 */
[-C--:B------:R-:W-:Y:S02]  /*2e70*/  LEA R16, P5, R121, R86.reuse, 0x1 ;  /* 0x0000005679107211 */ /* 0x080fe400078a08ff */
[----:B0-----:R-:W-:Y:S02]  /*2e80*/  LEA R20, P3, R15, R86, 0x1 ;  /* 0x000000560f147211 */ /* 0x001fe400078608ff */
[----:B------:R-:W-:Y:S02]  /*2e90*/  PRMT R240, RZ, 0x7610, R240 ;  /* 0x00007610fff07816 */ /* 0x000fe400000000f0 */
[----:B------:R-:W-:-:S02]  /*2ea0*/  LOP3.LUT R29, R5, 0x1e, RZ, 0xfc, !PT ;  /* 0x0000001e051d7812 */ /* 0x000fc400078efcff */
[-C--:B------:R-:W-:Y:S02]  /*2eb0*/  LEA.HI.X.SX32 R17, R121, R24.reuse, 0x1, P5 ;  /* 0x0000001879117211 */ /* 0x080fe400028f0eff */
[----:B------:R-:W-:Y:S02]  /*2ec0*/  PRMT R238, RZ, 0x7610, R238 ;  /* 0x00007610ffee7816 */ /* 0x000fe400000000ee */
[----:B------:R-:W-:Y:S01]  /*2ed0*/  LEA.HI.X.SX32 R21, R15, R24, 0x1, P3 ;  /* 0x000000180f157211 */ /* 0x000fe200018f0eff */
[----:B------:R0:W2:Y:S01]  /*2ee0*/  @P2 LDG.E.U16 R240, desc[UR20][R16.64] ;  /* 0x0000001410f02981 */ /* 0x0000a2000c1e1500 */
[----:B------:R-:W-:Y:S02]  /*2ef0*/  LOP3.LUT R33, R5, 0xe, RZ, 0xfc, !PT ;  /* 0x0000000e05217812 */ /* 0x000fe400078efcff */
[----:B-1----:R-:W-:Y:S01]  /*2f00*/  LEA R12, P6, R195, R86, 0x1 ;  /* 0x00000056c30c7211 */ /* 0x002fe200078c08ff */
[----:B------:R-:W2:Y:S01]  /*2f10*/  @P4 LDG.E.U16 R238, desc[UR20][R20.64] ;  /* 0x0000001414ee4981 */ /* 0x000ea2000c1e1500 */
[----:B------:R-:W-:-:S02]  /*2f20*/  LOP3.LUT R31, R5, 0x16, RZ, 0xfc, !PT ;  /* 0x00000016051f7812 */ /* 0x000fc400078efcff */
[-C--:B------:R-:W-:Y:S02]  /*2f30*/  ISETP.LT.AND P3, PT, R29, R14.reuse, P0 ;  /* 0x0000000e1d00720c */ /* 0x080fe40000761270 */
[----:B------:R-:W-:Y:S02]  /*2f40*/  ISETP.LT.AND P2, PT, R33, R14, P0 ;  /* 0x0000000e2100720c */ /* 0x000fe40000741270 */
[----:B------:R-:W-:Y:S02]  /*2f50*/  LEA.HI.X.SX32 R13, R195, R24, 0x1, P6 ;  /* 0x00000018c30d7211 */ /* 0x000fe400030f0eff */
[----:B------:R-:W-:Y:S02]  /*2f60*/  ISETP.LT.AND P4, PT, R31, R14, P0 ;  /* 0x0000000e1f00720c */ /* 0x000fe40000781270 */
[----:B------:R-:W-:Y:S02]  /*2f70*/  LEA R18, P6, R27, R86, 0x1 ;  /* 0x000000561b127211 */ /* 0x000fe400078c08ff */
[----:B------:R-:W-:-:S02]  /*2f80*/  PRMT R232, RZ, 0x7610, R232 ;  /* 0x00007610ffe87816 */ /* 0x000fc400000000e8 */
[----:B0-----:R-:W-:Y:S02]  /*2f90*/  LEA R16, P5, R203, R86, 0x1 ;  /* 0x00000056cb107211 */ /* 0x001fe400078a08ff */
[-C--:B------:R-:W-:Y:S02]  /*2fa0*/  LEA.HI.X.SX32 R19, R27, R24.reuse, 0x1, P6 ;  /* 0x000000181b137211 */ /* 0x080fe400030f0eff */
[----:B------:R-:W-:Y:S02]  /*2fb0*/  PRMT R216, RZ, 0x7610, R216 ;  /* 0x00007610ffd87816 */ /* 0x000fe400000000d8 */
[----:B------:R-:W-:Y:S01]  /*2fc0*/  LOP3.LUT R27, R5, 0x26, RZ, 0xfc, !PT ;  /* 0x00000026051b7812 */ /* 0x000fe200078efcff */
[----:B------:R-:W2:Y:S01]  /*2fd0*/  @P3 LDG.E.U16 R232, desc[UR20][R18.64] ;  /* 0x0000001412e83981 */ /* 0x000ea2000c1e1500 */
[----:B------:R-:W-:Y:S02]  /*2fe0*/  PRMT R234, RZ, 0x7610, R234 ;  /* 0x00007610ffea7816 */ /* 0x000fe400000000ea */
[----:B------:R-:W-:Y:S01]  /*2ff0*/  LEA.HI.X.SX32 R17, R203, R24, 0x1, P5 ;  /* 0x00000018cb117211 */ /* 0x000fe200028f0eff */
[----:B------:R0:W2:Y:S01]  /*3000*/  @P2 LDG.E.U16 R216, desc[UR20][R12.64] ;  /* 0x000000140cd82981 */ /* 0x0000a2000c1e1500 */
[----:B------:R-:W-:-:S02]  /*3010*/  LOP3.LUT R25, R5, 0x2e, RZ, 0xfc, !PT ;  /* 0x0000002e05197812 */ /* 0x000fc400078efcff */
[----:B------:R-:W-:Y:S01]  /*3020*/  LEA R78, P5, R79, R86, 0x1 ;  /* 0x000000564f4e7211 */ /* 0x000fe200078a08ff */
[----:B------:R1:W2:Y:S01]  /*3030*/  @P4 LDG.E.U16 R234, desc[UR20][R16.64] ;  /* 0x0000001410ea4981 */ /* 0x0002a2000c1e1500 */
[-C--:B------:R-:W-:Y:S02]  /*3040*/  ISETP.LT.AND P3, PT, R27, R14.reuse, P0 ;  /* 0x0000000e1b00720c */ /* 0x080fe40000761270 */
[----:B------:R-:W-:Y:S02]  /*3050*/  ISETP.LT.AND P2, PT, R25, R14, P0 ;  /* 0x0000000e1900720c */ /* 0x000fe40000741270 */
[----:B------:R-:W-:Y:S02]  /*3060*/  LEA.HI.X.SX32 R79, R79, R24, 0x1, P5 ;  /* 0x000000184f4f7211 */ /* 0x000fe400028f0eff */
[-C--:B0-----:R-:W-:Y:S02]  /*3070*/  LEA R12, P6, R119, R86.reuse, 0x1 ;  /* 0x00000056770c7211 */ /* 0x081fe400078c08ff */
[----:B-1----:R-:W-:-:S02]  /*3080*/  LEA R16, P5, R85, R86, 0x1 ;  /* 0x0000005655107211 */ /* 0x002fc400078a08ff */
[----:B------:R-:W-:Y:S02]  /*3090*/  PRMT R230, RZ, 0x7610, R230 ;  /* 0x00007610ffe67816 */ /* 0x000fe400000000e6 */
[-C--:B------:R-:W-:Y:S02]  /*30a0*/  LEA.HI.X.SX32 R17, R85, R24.reuse, 0x1, P5 ;  /* 0x0000001855117211 */ /* 0x080fe400028f0eff */
[----:B------:R-:W-:Y:S02]  /*30b0*/  PRMT R228, RZ, 0x7610, R228 ;  /* 0x00007610ffe47816 */ /* 0x000fe400000000e4 */
[----:B------:R-:W-:Y:S01]  /*30c0*/  LEA.HI.X.SX32 R13, R119, R24, 0x1, P6 ;  /* 0x00000018770d7211 */ /* 0x000fe200030f0eff */
[----:B------:R0:W2:Y:S01]  /*30d0*/  @P3 LDG.E.U16 R230, desc[UR20][R16.64] ;  /* 0x0000001410e63981 */ /* 0x0000a2000c1e1500 */
[----:B------:R-:W-:-:S03]  /*30e0*/  LEA R76, P4, R77, R86, 0x1 ;  /* 0x000000564d4c7211 */ /* 0x000fc600078808ff */
[----:B------:R-:W2:Y:S01]  /*30f0*/  @P2 LDG.E.U16 R228, desc[UR20][R12.64] ;  /* 0x000000140ce42981 */ /* 0x000ea2000c1e1500 */
[C---:B------:R-:W-:Y:S02]  /*3100*/  ISETP.LT.AND P2, PT, R5.reuse, R14, P0 ;  /* 0x0000000e0500720c */ /* 0x040fe40000741270 */
[----:B0-----:R-:W-:Y:S02]  /*3110*/  LOP3.LUT R17, R5, 0x2, RZ, 0xfc, !PT ;  /* 0x0000000205117812 */ /* 0x001fe400078efcff */
[----:B------:R-:W-:Y:S02]  /*3120*/  LEA.HI.X.SX32 R77, R77, R24, 0x1, P4 ;  /* 0x000000184d4d7211 */ /* 0x000fe400020f0eff */
[----:B------:R-:W-:Y:S02]  /*3130*/  ISETP.LT.AND P3, PT, R17, R14, P0 ;  /* 0x0000000e1100720c */ /* 0x000fe40000761270 */
[----:B------:R-:W-:Y:S02]  /*3140*/  LEA R80, P4, R81, R86, 0x1 ;  /* 0x0000005651507211 */ /* 0x000fe400078808ff */
[----:B------:R-:W-:-:S02]  /*3150*/  LOP3.LUT R23, R5, 0x36, RZ, 0xfc, !PT ;  /* 0x0000003605177812 */ /* 0x000fc400078efcff */
[----:B------:R-:W-:Y:S02]  /*3160*/  LEA R82, P5, R83, R86, 0x1 ;  /* 0x0000005653527211 */ /* 0x000fe400078a08ff */
[----:B------:R-:W-:Y:S02]  /*3170*/  LOP3.LUT R21, R5, 0x3e, RZ, 0xfc, !PT ;  /* 0x0000003e05157812 */ /* 0x000fe400078efcff */
[----:B------:R-:W-:Y:S01]  /*3180*/  PRMT R179, RZ, 0x7610, R179 ;  /* 0x00007610ffb37816 */ /* 0x000fe200000000b3 */
[----:B------:R-:W-:Y:S01]  /*3190*/  IMAD R15, R74, 0x2, R15 ;  /* 0x000000024a0f7824 */ /* 0x000fe200078e020f */
[----:B------:R-:W-:Y:S02]  /*31a0*/  LEA.HI.X.SX32 R81, R81, R24, 0x1, P4 ;  /* 0x0000001851517211 */ /* 0x000fe400020f0eff */
[----:B------:R-:W-:Y:S02]  /*31b0*/  PRMT R177, RZ, 0x7610, R177 ;  /* 0x00007610ffb17816 */ /* 0x000fe400000000b1 */
[----:B------:R-:W-:Y:S01]  /*31c0*/  LEA R84, P4, R123, R86, 0x1 ;  /* 0x000000567b547211 */ /* 0x000fe200078808ff */
[----:B------:R-:W2:Y:S01]  /*31d0*/  @P2 LDG.E.U16 R179, desc[UR20][R76.64] ;  /* 0x000000144cb32981 */ /* 0x000ea2000c1e1500 */
[----:B------:R-:W-:-:S02]  /*31e0*/  ISETP.LT.AND P6, PT, R23, R14, P0 ;  /* 0x0000000e1700720c */ /* 0x000fc400007c1270 */
[----:B------:R-:W-:Y:S01]  /*31f0*/  LEA.HI.X.SX32 R83, R83, R24, 0x1, P5 ;  /* 0x0000001853537211 */ /* 0x000fe200028f0eff */
[----:B------:R-:W2:Y:S01]  /*3200*/  @P3 LDG.E.U16 R177, desc[UR20][R78.64] ;  /* 0x000000144eb13981 */ /* 0x000ea2000c1e1500 */
[----:B------:R-:W-:Y:S02]  /*3210*/  ISETP.LT.AND P5, PT, R21, R14, P0 ;  /* 0x0000000e1500720c */ /* 0x000fe400007a1270 */
[----:B------:R-:W-:Y:S02]  /*3220*/  LEA.HI.X.SX32 R85, R123, R24, 0x1, P4 ;  /* 0x000000187b557211 */ /* 0x000fe400020f0eff */
[C---:B------:R-:W-:Y:S02]  /*3230*/  LEA R86, P4, R15.reuse, R86, 0x1 ;  /* 0x000000560f567211 */ /* 0x040fe400078808ff */
[----:B------:R-:W-:Y:S02]  /*3240*/  PRMT R226, RZ, 0x7610, R226 ;  /* 0x00007610ffe27816 */ /* 0x000fe400000000e2 */
[----:B------:R-:W-:Y:S01]  /*3250*/  PRMT R224, RZ, 0x7610, R224 ;  /* 0x00007610ffe07816 */ /* 0x000fe200000000e0 */
[----:B------:R-:W-:Y:S01]  /*3260*/  IMAD R8, R8, R75, RZ ;  /* 0x0000004b08087224 */ /* 0x000fe200078e02ff */
[----:B------:R-:W-:-:S02]  /*3270*/  LEA.HI.X.SX32 R87, R15, R24, 0x1, P4 ;  /* 0x000000180f577211 */ /* 0x000fc400020f0eff */
[----:B------:R0:W2:Y:S02]  /*3280*/  @P6 LDG.E.U16 R226, desc[UR20][R84.64] ;  /* 0x0000001454e26981 */ /* 0x0000a4000c1e1500 */
[----:B------:R-:W-:Y:S02]  /*3290*/  LEA R146, P2, R8, UR14, 0x1 ;  /* 0x0000000e08927c11 */ /* 0x000fe4000f8408ff */
[----:B------:R1:W2:Y:S01]  /*32a0*/  @P5 LDG.E.U16 R224, desc[UR20][R86.64] ;  /* 0x0000001456e05981 */ /* 0x0002a2000c1e1500 */
[----:B------:R-:W-:Y:S02]  /*32b0*/  IMAD R89, R89, UR4, RZ ;  /* 0x0000000459597c24 */ /* 0x000fe4000f8e02ff */
[----:B0-----:R-:W-:Y:S02]  /*32c0*/  IMAD R85, R10, UR4, RZ ;  /* 0x000000040a557c24 */ /* 0x001fe4000f8e02ff */
[----:B-1----:R-:W-:Y:S01]  /*32d0*/  IMAD R87, R88, UR4, RZ ;  /* 0x0000000458577c24 */ /* 0x002fe2000f8e02ff */
[----:B------:R-:W-:Y:S01]  /*32e0*/  LEA.HI.X.SX32 R8, R8, UR15, 0x1, P2 ;  /* 0x0000000f08087c11 */ /* 0x000fe200090f0eff */
[----:B------:R-:W-:Y:S01]  /*32f0*/  IMAD R119, R90, UR4, RZ ;  /* 0x000000045a777c24 */ /* 0x000fe2000f8e02ff */
[-C--:B------:R-:W-:Y:S01]  /*3300*/  LEA R84, P5, R85, R146.reuse, 0x1 ;  /* 0x0000009255547211 */ /* 0x080fe200078a08ff */
[----:B------:R-:W-:Y:S01]  /*3310*/  IMAD R121, R91, UR4, RZ ;  /* 0x000000045b797c24 */ /* 0x000fe2000f8e02ff */
[----:B------:R-:W-:Y:S01]  /*3320*/  LEA R86, P4, R87, R146, 0x1 ;  /* 0x0000009257567211 */ /* 0x000fe200078808ff */
[----:B------:R-:W-:Y:S01]  /*3330*/  IMAD R123, R92, UR4, RZ ;  /* 0x000000045c7b7c24 */ /* 0x000fe2000f8e02ff */
[----:B------:R-:W-:Y:S01]  /*3340*/  LEA.HI.X.SX32 R85, R85, R8, 0x1, P5 ;  /* 0x0000000855557211 */ /* 0x000fe200028f0eff */
[----:B------:R-:W-:Y:S01]  /*3350*/  IMAD R125, R93, UR4, RZ ;  /* 0x000000045d7d7c24 */ /* 0x000fe2000f8e02ff */
[-C--:B------:R-:W-:Y:S01]  /*3360*/  LEA R88, P6, R89, R146.reuse, 0x1 ;  /* 0x0000009259587211 */ /* 0x080fe200078c08ff */
[----:B------:R-:W-:Y:S01]  /*3370*/  IMAD R127, R94, UR4, RZ ;  /* 0x000000045e7f7c24 */ /* 0x000fe2000f8e02ff */
[----:B------:R-:W-:-:S02]  /*3380*/  LEA R90, P5, R119, R146, 0x1 ;  /* 0x00000092775a7211 */ /* 0x000fc400078a08ff */
[----:B------:R-:W-:Y:S02]  /*3390*/  LEA.HI.X.SX32 R87, R87, R8, 0x1, P4 ;  /* 0x0000000857577211 */ /* 0x000fe400020f0eff */
[----:B------:R-:W-:Y:S01]  /*33a0*/  LEA R92, P4, R121, R146, 0x1 ;  /* 0x00000092795c7211 */ /* 0x000fe200078808ff */
[----:B------:R-:W-:Y:S01]  /*33b0*/  IMAD R131, R96, UR4, RZ ;  /* 0x0000000460837c24 */ /* 0x000fe2000f8e02ff */
[-C--:B------:R-:W-:Y:S01]  /*33c0*/  LEA.HI.X.SX32 R89, R89, R8.reuse, 0x1, P6 ;  /* 0x0000000859597211 */ /* 0x080fe200030f0eff */
        /* <DEDUP_REMOVED lines=21> */
[-C--:B------:R-:W-:Y:S01]  /*3520*/  LEA.HI.X.SX32 R103, R131, R8.reuse, 0x1, P5 ;  /* 0x0000000883677211 */ /* 0x080fe200028f0eff */
[----:B------:R-:W-:Y:S01]  /*3530*/  IMAD R181, R105, UR4, RZ ;  /* 0x0000000469b57c24 */ /* 0x000fe2000f8e02ff */
[----:B------:R-:W-:Y:S01]  /*3540*/  LEA.HI.X.SX32 R105, R133, R8, 0x1, P4 ;  /* 0x0000000885697211 */ /* 0x000fe200020f0eff */
[----:B------:R-:W-:Y:S01]  /*3550*/  IMAD R183, R106, UR4, RZ ;  /* 0x000000046ab77c24 */ /* 0x000fe2000f8e02ff */
[-C--:B------:R-:W-:Y:S01]  /*3560*/  LEA R106, P6, R135, R146.reuse, 0x1 ;  /* 0x00000092876a7211 */ /* 0x080fe200078c08ff */
[----:B------:R-:W-:Y:S01]  /*3570*/  IMAD R187, R108, UR4, RZ ;  /* 0x000000046cbb7c24 */ /* 0x000fe2000f8e02ff */
[-C--:B------:R-:W-:Y:S01]  /*3580*/  LEA R108, P5, R137, R146.reuse, 0x1 ;  /* 0x00000092896c7211 */ /* 0x080fe200078a08ff */
[----:B------:R-:W-:Y:S01]  /*3590*/  IMAD R12, R110, UR4, RZ ;  /* 0x000000046e0c7c24 */ /* 0x000fe2000f8e02ff */
        /* <DEDUP_REMOVED lines=22> */
[----:B------:R-:W-:Y:S02]  /*3700*/  LEA R122, P4, R183, R146, 0x1 ;  /* 0x00000092b77a7211 */ /* 0x000fe400078808ff */
[-C--:B------:R-:W-:Y:S02]  /*3710*/  LEA.HI.X.SX32 R119, R147, R8.reuse, 0x1, P6 ;  /* 0x0000000893777211 */ /* 0x080fe400030f0eff */
[----:B------:R-:W-:Y:S02]  /*3720*/  LEA.HI.X.SX32 R121, R181, R8, 0x1, P5 ;  /* 0x00000008b5797211 */ /* 0x000fe400028f0eff */
[-C--:B------:R-:W-:Y:S02]  /*3730*/  LEA R124, P6, R185, R146.reuse, 0x1 ;  /* 0x00000092b97c7211 */ /* 0x080fe400078c08ff */
[----:B------:R-:W-:-:S02]  /*3740*/  LEA R126, P5, R187, R146, 0x1 ;  /* 0x00000092bb7e7211 */ /* 0x000fc400078a08ff */
[----:B------:R-:W-:Y:S02]  /*3750*/  LEA.HI.X.SX32 R123, R183, R8, 0x1, P4 ;  /* 0x00000008b77b7211 */ /* 0x000fe400020f0eff */
[----:B------:R-:W-:Y:S02]  /*3760*/  LEA R128, P4, R10, R146, 0x1 ;  /* 0x000000920a807211 */ /* 0x000fe400078808ff */
[C---:B------:R-:W-:Y:S02]  /*3770*/  LOP3.LUT R15, R5.reuse, 0x4, RZ, 0xfc, !PT ;  /* 0x00000004050f7812 */ /* 0x040fe400078efcff */
[----:B------:R-:W-:Y:S02]  /*3780*/  LOP3.LUT R13, R5, 0x6, RZ, 0xfc, !PT ;  /* 0x00000006050d7812 */ /* 0x000fe400078efcff */
[-C--:B------:R-:W-:Y:S02]  /*3790*/  LEA.HI.X.SX32 R125, R185, R8.reuse, 0x1, P6 ;  /* 0x00000008b97d7211 */ /* 0x080fe400030f0eff */
[----:B------:R-:W-:-:S02]  /*37a0*/  LEA.HI.X.SX32 R127, R187, R8, 0x1, P5 ;  /* 0x00000008bb7f7211 */ /* 0x000fc400028f0eff */
[----:B------:R-:W-:Y:S02]  /*37b0*/  LOP3.LUT R19, R66, 0x3f, RZ, 0xc0, !PT ;  /* 0x0000003f42137812 */ /* 0x000fe400078ec0ff */
[-C--:B------:R-:W-:Y:S02]  /*37c0*/  LEA R130, P6, R12, R146.reuse, 0x1 ;  /* 0x000000920c827211 */ /* 0x080fe400078c08ff */
[----:B------:R-:W-:Y:S02]  /*37d0*/  LEA R132, P5, R138, R146, 0x1 ;  /* 0x000000928a847211 */ /* 0x000fe400078a08ff */
[----:B------:R-:W-:Y:S02]  /*37e0*/  LEA.HI.X.SX32 R129, R10, R8, 0x1, P4 ;  /* 0x000000080a817211 */ /* 0x000fe400020f0eff */
[----:B------:R-:W-:Y:S02]  /*37f0*/  LEA R134, P4, R140, R146, 0x1 ;  /* 0x000000928c867211 */ /* 0x000fe400078808ff */
[----:B------:R-:W-:-:S02]  /*3800*/  ISETP.LT.AND P3, PT, R15, R14, P0 ;  /* 0x0000000e0f00720c */ /* 0x000fc40000761270 */
[-C--:B------:R-:W-:Y:S02]  /*3810*/  ISETP.LT.AND P2, PT, R13, R14.reuse, P0 ;  /* 0x0000000e0d00720c */ /* 0x080fe40000741270 */
[----:B------:R-:W-:Y:S02]  /*3820*/  ISETP.LT.AND P0, PT, R19, R14, P0 ;  /* 0x0000000e1300720c */ /* 0x000fe40000701270 */
[-C--:B------:R-:W-:Y:S02]  /*3830*/  LEA.HI.X.SX32 R131, R12, R8.reuse, 0x1, P6 ;  /* 0x000000080c837211 */ /* 0x080fe400030f0eff */
[----:B------:R-:W-:Y:S02]  /*3840*/  LEA.HI.X.SX32 R133, R138, R8, 0x1, P5 ;  /* 0x000000088a857211 */ /* 0x000fe400028f0eff */
[-C--:B------:R-:W-:Y:S02]  /*3850*/  LEA R136, P6, R142, R146.reuse, 0x1 ;  /* 0x000000928e887211 */ /* 0x080fe400078c08ff */
[----:B------:R-:W-:-:S02]  /*3860*/  LEA R138, P5, R144, R146, 0x1 ;  /* 0x00000092908a7211 */ /* 0x000fc400078a08ff */
[----:B------:R-:W-:Y:S02]  /*3870*/  LEA.HI.X.SX32 R135, R140, R8, 0x1, P4 ;  /* 0x000000088c877211 */ /* 0x000fe400020f0eff */
[----:B------:R-:W-:Y:S02]  /*3880*/  LEA R140, P4, R152, R146, 0x1 ;  /* 0x00000092988c7211 */ /* 0x000fe400078808ff */
[----:B------:R-:W-:Y:S02]  /*3890*/  PRMT R236, RZ, 0x7610, R236 ;  /* 0x00007610ffec7816 */ /* 0x000fe400000000ec */
[-C--:B------:R-:W-:Y:S02]  /*38a0*/  LEA.HI.X.SX32 R137, R142, R8.reuse, 0x1, P6 ;  /* 0x000000088e897211 */ /* 0x080fe400030f0eff */
[----:B------:R-:W-:Y:S02]  /*38b0*/  LEA.HI.X.SX32 R139, R144, R8, 0x1, P5 ;  /* 0x00000008908b7211 */ /* 0x000fe400028f0eff */
[----:B------:R-:W-:Y:S01]  /*38c0*/  PRMT R222, RZ, 0x7610, R222 ;  /* 0x00007610ffde7816 */ /* 0x000fe200000000de */
[----:B------:R-:W4:Y:S01]  /*38d0*/  @P3 LDG.E.U16 R236, desc[UR20][R80.64] ;  /* 0x0000001450ec3981 */ /* 0x000f22000c1e1500 */
[----:B------:R-:W-:-:S02]  /*38e0*/  LEA R142, P6, R154, R146, 0x1 ;  /* 0x000000929a8e7211 */ /* 0x000fc400078c08ff */
[----:B------:R-:W-:Y:S02]  /*38f0*/  LEA R144, P5, R150, R146, 0x1 ;  /* 0x0000009296907211 */ /* 0x000fe400078a08ff */
[----:B------:R-:W-:Y:S01]  /*3900*/  LEA.HI.X.SX32 R141, R152, R8, 0x1, P4 ;  /* 0x00000008988d7211 */ /* 0x000fe200020f0eff */
[----:B------:R-:W4:Y:S01]  /*3910*/  @P2 LDG.E.U16 R222, desc[UR20][R82.64] ;  /* 0x0000001452de2981 */ /* 0x000f22000c1e1500 */
[----:B------:R-:W-:Y:S02]  /*3920*/  PRMT R220, RZ, 0x7610, R220 ;  /* 0x00007610ffdc7816 */ /* 0x000fe400000000dc */
[----:B------:R-:W-:Y:S02]  /*3930*/  PRMT R218, RZ, 0x7610, R218 ;  /* 0x00007610ffda7816 */ /* 0x000fe400000000da */
[----:B------:R-:W-:Y:S02]  /*3940*/  PRMT R231, RZ, 0x7610, R231 ;  /* 0x00007610ffe77816 */ /* 0x000fe400000000e7 */
[----:B------:R-:W-:Y:S01]  /*3950*/  PRMT R233, RZ, 0x7610, R233 ;  /* 0x00007610ffe97816 */ /* 0x000fe200000000e9 */
[----:B------:R-:W4:Y:S01]  /*3960*/  @P0 LDG.E.U16 R220, desc[UR20][R84.64] ;  /* 0x0000001454dc0981 */ /* 0x000f22000c1e1500 */
[----:B------:R-:W-:-:S02]  /*3970*/  PRMT R235, RZ, 0x7610, R235 ;  /* 0x00007610ffeb7816 */ /* 0x000fc400000000eb */
[----:B------:R-:W-:Y:S01]  /*3980*/  PRMT R237, RZ, 0x7610, R237 ;  /* 0x00007610ffed7816 */ /* 0x000fe200000000ed */
[----:B------:R-:W4:Y:S01]  /*3990*/  @P0 LDG.E.U16 R218, desc[UR20][R92.64] ;  /* 0x000000145cda0981 */ /* 0x000f22000c1e1500 */
[----:B------:R-:W-:Y:S02]  /*39a0*/  PRMT R239, RZ, 0x7610, R239 ;  /* 0x00007610ffef7816 */ /* 0x000fe400000000ef */
[----:B------:R-:W-:Y:S01]  /*39b0*/  PRMT R241, RZ, 0x7610, R241 ;  /* 0x00007610fff17816 */ /* 0x000fe200000000f1 */
[----:B------:R-:W4:Y:S01]  /*39c0*/  @P0 LDG.E.U16 R231, desc[UR20][R100.64] ;  /* 0x0000001464e70981 */ /* 0x000f22000c1e1500 */
[----:B------:R-:W-:Y:S02]  /*39d0*/  LEA R146, P4, R156, R146, 0x1 ;  /* 0x000000929c927211 */ /* 0x000fe400078808ff */
        /* <DEDUP_REMOVED lines=35> */
[-C--:B------:R-:W-:Y:S02]  /*3c10*/  LEA.HI.X.SX32 R143, R154, R8.reuse, 0x1, P6 ;  /* 0x000000089a8f7211 */ /* 0x080fe400030f0eff */
[----:B------:R-:W-:Y:S01]  /*3c20*/  PRMT R214, RZ, 0x7610, R214 ;  /* 0x00007610ffd67816 */ /* 0x000fe200000000d6 */
[----:B------:R-:W4:Y:S01]  /*3c30*/  @P0 LDG.E.U16 R20, desc[UR20][R140.64] ;  /* 0x000000148c140981 */ /* 0x000f22000c1e1500 */
[----:B------:R-:W-:-:S02]  /*3c40*/  LEA.HI.X.SX32 R145, R150, R8, 0x1, P5 ;  /* 0x0000000896917211 */ /* 0x000fc400028f0eff */
[----:B------:R-:W-:Y:S01]  /*3c50*/  LEA.HI.X.SX32 R147, R156, R8, 0x1, P4 ;  /* 0x000000089c937211 */ /* 0x000fe200020f0eff */
[----:B------:R-:W4:Y:S04]  /*3c60*/  @P0 LDG.E.U16 R22, desc[UR20][R88.64] ;  /* 0x0000001458160981 */ /* 0x000f28000c1e1500 */
        /* <DEDUP_REMOVED lines=14> */
[----:B------:R-:W4:Y:S01]  /*3d50*/  @P0 LDG.E.U16 R214, desc[UR20][R146.64] ;  /* 0x0000001492d60981 */ /* 0x000f22000c1e1500 */
[----:B------:R-:W-:Y:S01]  /*3d60*/  SHF.R.S32.HI R12, RZ, 0x6, R66 ;  /* 0x00000006ff0c7819 */ /* 0x000fe20000011442 */
[----:B------:R-:W-:-:S04]  /*3d70*/  @!UP1 UIADD3 UR4, UPT, UPT, -UR6, 0x100000, URZ ;  /* 0x0010000006049890 */ /* 0x000fc8000fffe1ff */
[----:B------:R-:W-:Y:S02]  /*3d80*/  @!UP1 USHF.L.U32 UR5, UR4, 0xb, URZ ;  /* 0x0000000b04059899 */ /* 0x000fe400080006ff */
[----:B------:R-:W-:Y:S01]  /*3d90*/  @!UP1 USHF.L.U32 UR4, UR4, 0x1, URZ ;  /* 0x0000000104049899 */ /* 0x000fe200080006ff */
[----:B------:R-:W-:Y:S01]  /*3da0*/  IMAD.SHL.U32 R181, R19, 0x2, RZ ;  /* 0x0000000213b57824 */ /* 0x000fe200078e00ff */
[----:B------:R-:W-:Y:S02]  /*3db0*/  SHF.R.S32.HI R183, RZ, 0x1f, R6 ;  /* 0x0000001fffb77819 */ /* 0x000fe40000011406 */
[----:B------:R-:W-:Y:S01]  /*3dc0*/  SGXT R12, R12, 0x1 ;  /* 0x000000010c0c781a */ /* 0x000fe20000000200 */
[----:B------:R-:W-:Y:S01]  /*3dd0*/  VOTEU.ALL UP2, P1 ;  /* 0x0000000000ff7886 */ /* 0x000fe20000840000 */
[----:B------:R-:W-:Y:S02]  /*3de0*/  SHF.L.U64.HI R6, R6, 0x1, R183 ;  /* 0x0000000106067819 */ /* 0x000fe400000102b7 */
[----:B------:R-:W-:-:S02]  /*3df0*/  SHF.R.S32.HI R10, RZ, 0x1f, R191 ;  /* 0x0000001fff0a7819 */ /* 0x000fc400000114bf */
[-C--:B------:R-:W-:Y:S02]  /*3e00*/  LEA R190, P3, R191, R186.reuse, 0x1 ;  /* 0x000000babfbe7211 */ /* 0x080fe400078608ff */
[----:B------:R-:W-:Y:S01]  /*3e10*/  SHF.R.S32.HI R8, RZ, 0x1f, R189 ;  /* 0x0000001fff087819 */ /* 0x000fe200000114bd */
[----:B------:R0:W1:Y:S01]  /*3e20*/  @!UP2 SYNCS.EXCH.64 URZ, [UR9+0x8008], UR4 ;  /* 0x0080080409ffa5b2 */ /* 0x0000620008000100 */
[----:B------:R-:W-:Y:S02]  /*3e30*/  LEA R188, P2, R189, R186, 0x1 ;  /* 0x000000babdbc7211 */ /* 0x000fe400078408ff */
[----:B------:R-:W-:Y:S02]  /*3e40*/  ISETP.NE.U32.AND P0, PT, R148, RZ, PT ;  /* 0x000000ff9400720c */ /* 0x000fe40003f05070 */
[----:B------:R-:W-:Y:S02]  /*3e50*/  LOP3.LUT R12, R181, 0x90, R12, 0x78, !PT ;  /* 0x00000090b50c7812 */ /* 0x000fe400078e780c */
[----:B------:R-:W-:-:S02]  /*3e60*/  SHF.R.S32.HI R148, RZ, 0x1f, R193 ;  /* 0x0000001fff947819 */ /* 0x000fc400000114c1 */
[----:B------:R-:W-:Y:S02]  /*3e70*/  LEA R192, P4, R193, R186, 0x1 ;  /* 0x000000bac1c07211 */ /* 0x000fe400078808ff */
[----:B------:R-:W-:Y:S02]  /*3e80*/  LEA.HI.X R191, R191, R6, R10, 0x1, P3 ;  /* 0x00000006bfbf7211 */ /* 0x000fe400018f0c0a */
[----:B------:R-:W-:Y:S02]  /*3e90*/  SHF.R.S32.HI R150, RZ, 0x1f, R195 ;  /* 0x0000001fff967819 */ /* 0x000fe400000114c3 */
[----:B------:R-:W-:Y:S02]  /*3ea0*/  LEA R194, P5, R195, R186, 0x1 ;  /* 0x000000bac3c27211 */ /* 0x000fe400078a08ff */
[----:B------:R-:W-:Y:S02]  /*3eb0*/  LEA.HI.X R189, R189, R6, R8, 0x1, P2 ;  /* 0x00000006bdbd7211 */ /* 0x000fe400010f0c08 */
[----:B------:R-:W-:-:S02]  /*3ec0*/  SHF.R.S32.HI R10, RZ, 0x1f, R199 ;  /* 0x0000001fff0a7819 */ /* 0x000fc400000114c7 */
[-C--:B------:R-:W-:Y:S01]  /*3ed0*/  LEA R198, P3, R199, R186.reuse, 0x1 ;  /* 0x000000bac7c67211 */ /* 0x080fe200078608ff */
[----:B--2---:R2:W-:Y:S01]  /*3ee0*/  STS.U16 [R12+UR9+0x1800], R11 ;  /* 0x0018000b0c007988 */ /* 0x0045e20008000409 */
[----:B------:R-:W-:Y:S02]  /*3ef0*/  SHF.R.S32.HI R8, RZ, 0x1f, R197 ;  /* 0x0000001fff087819 */ /* 0x000fe400000114c5 */
[----:B------:R-:W-:Y:S02]  /*3f00*/  LEA R196, P2, R197, R186, 0x1 ;  /* 0x000000bac5c47211 */ /* 0x000fe400078408ff */
[----:B------:R-:W-:Y:S01]  /*3f10*/  LEA.HI.X R193, R193, R6, R148, 0x1, P4 ;  /* 0x00000006c1c17211 */ /* 0x000fe200020f0c94 */
[----:B------:R0:W-:Y:S01]  /*3f20*/  STS.U16 [R12+UR9+0x1c00], R9 ;  /* 0x001c00090c007988 */ /* 0x0001e20008000409 */
[----:B------:R-:W-:Y:S02]  /*3f30*/  SHF.R.S32.HI R148, RZ, 0x1f, R201 ;  /* 0x0000001fff947819 */ /* 0x000fe400000114c9 */
[----:B------:R-:W-:-:S02]  /*3f40*/  LEA R200, P4, R201, R186, 0x1 ;  /* 0x000000bac9c87211 */ /* 0x000fc400078808ff */
[----:B--2---:R-:W-:Y:S02]  /*3f50*/  LOP3.LUT R11, R5, 0x18, RZ, 0xfc, !PT ;  /* 0x00000018050b7812 */ /* 0x004fe400078efcff */
[-C--:B------:R-:W-:Y:S02]  /*3f60*/  LEA.HI.X R195, R195, R6.reuse, R150, 0x1, P5 ;  /* 0x00000006c3c37211 */ /* 0x080fe400028f0c96 */
[----:B------:R-:W-:Y:S02]  /*3f70*/  LEA.HI.X R199, R199, R6, R10, 0x1, P3 ;  /* 0x00000006c7c77211 */ /* 0x000fe400018f0c0a */
[----:B------:R-:W-:Y:S02]  /*3f80*/  SHF.R.S32.HI R150, RZ, 0x1f, R203 ;  /* 0x0000001fff967819 */ /* 0x000fe400000114cb */
[----:B------:R-:W-:Y:S02]  /*3f90*/  LEA R202, P5, R203, R186, 0x1 ;  /* 0x000000bacbca7211 */ /* 0x000fe400078a08ff */
[----:B------:R-:W-:-:S02]  /*3fa0*/  LEA.HI.X R197, R197, R6, R8, 0x1, P2 ;  /* 0x00000006c5c57211 */ /* 0x000fc400010f0c08 */
[C---:B------:R-:W-:Y:S02]  /*3fb0*/  LOP3.LUT R10, R12.reuse, 0x20, RZ, 0x3c, !PT ;  /* 0x000000200c0a7812 */ /* 0x040fe400078e3cff */
[----:B0-----:R-:W-:Y:S01]  /*3fc0*/  LOP3.LUT R9, R5, 0x1a, RZ, 0xfc, !PT ;  /* 0x0000001a05097812 */ /* 0x001fe200078efcff */
[----:B------:R0:W-:Y:S01]  /*3fd0*/  STS.U16 [R12+UR9+0x1400], R7 ;  /* 0x001400070c007988 */ /* 0x0001e20008000409 */
[----:B------:R-:W-:Y:S02]  /*3fe0*/  LOP3.LUT R8, R12, 0x40, RZ, 0x3c, !PT ;  /* 0x000000400c087812 */ /* 0x000fe400078e3cff */
[----:B------:R-:W-:Y:S01]  /*3ff0*/  LEA.HI.X R201, R201, R6, R148, 0x1, P4 ;  /* 0x00000006c9c97211 */ /* 0x000fe200020f0c94 */
[----:B------:R-:W-:Y:S01]  /*4000*/  IMAD R148, R11, R74, RZ ;  /* 0x0000004a0b947224 */ /* 0x000fe200078e02ff */
[----:B------:R-:W-:Y:S01]  /*4010*/  LEA.HI.X R203, R203, R6, R150, 0x1, P5 ;  /* 0x00000006cbcb7211 */ /* 0x000fe200028f0c96 */
[----:B------:R-:W-:Y:S01]  /*4020*/  STS.U16 [R12+UR9+0x400], R169 ;  /* 0x000400a90c007988 */ /* 0x000fe20008000409 */
[----:B------:R-:W-:Y:S01]  /*4030*/  IMAD R150, R9, R74, RZ ;  /* 0x0000004a09967224 */ /* 0x000fe200078e02ff */
[----:B0-----:R-:W-:-:S02]  /*4040*/  LOP3.LUT R7, R5, 0x1c, RZ, 0xfc, !PT ;  /* 0x0000001c05077812 */ /* 0x001fc400078efcff */
[----:B---3--:R-:W-:Y:S04]  /*4050*/  STS.U16 [R12+UR9+0x800], R171 ;  /* 0x000800ab0c007988 */ /* 0x008fe80008000409 */
[----:B-----5:R-:W-:Y:S04]  /*4060*/  STS.U16 [R12+UR9+0xc00], R173 ;  /* 0x000c00ad0c007988 */ /* 0x020fe80008000409 */
[----:B------:R-:W-:Y:S04]  /*4070*/  STS.U16 [R12+UR9+0x1000], R175 ;  /* 0x001000af0c007988 */ /* 0x000fe80008000409 */
[----:B------:R-:W-:Y:S04]  /*4080*/  STS.U16 [R12+UR9], R179 ;  /* 0x000000b30c007988 */ /* 0x000fe80008000409 */
[----:B----4-:R-:W-:Y:S04]  /*4090*/  STS.U16 [R10+UR9+0x500], R167 ;  /* 0x000500a70a007988 */ /* 0x010fe80008000409 */
[----:B------:R-:W-:Y:S04]  /*40a0*/  STS.U16 [R10+UR9+0xd00], R165 ;  /* 0x000d00a50a007988 */ /* 0x000fe80008000409 */
[----:B------:R-:W-:Y:S04]  /*40b0*/  STS.U16 [R10+UR9+0x1100], R155 ;  /* 0x0011009b0a007988 */ /* 0x000fe80008000409 */
[----:B------:R-:W-:Y:S04]  /*40c0*/  STS.U16 [R10+UR9+0x900], R157 ;  /* 0x0009009d0a007988 */ /* 0x000fe80008000409 */
[----:B------:R-:W-:Y:S04]  /*40d0*/  STS.U16 [R10+UR9+0x1500], R159 ;  /* 0x0015009f0a007988 */ /* 0x000fe80008000409 */
[----:B------:R0:W-:Y:S04]  /*40e0*/  STS.U16 [R10+UR9+0x1900], R153 ;  /* 0x001900990a007988 */ /* 0x0001e80008000409 */
[----:B------:R-:W-:Y:S04]  /*40f0*/  STS.U16 [R10+UR9+0x1d00], R161 ;  /* 0x001d00a10a007988 */ /* 0x000fe80008000409 */
[----:B------:R-:W-:Y:S01]  /*4100*/  STS.U16 [R10+UR9+0x100], R177 ;  /* 0x000100b10a007988 */ /* 0x000fe20008000409 */
[----:B------:R-:W-:-:S03]  /*4110*/  IMAD.SHL.U32 R187, R150, 0x2, RZ ;  /* 0x0000000296bb7824 */ /* 0x000fc600078e00ff */
[----:B------:R2:W-:Y:S01]  /*4120*/  STS.U16 [R8+UR9+0xa00], R149 ;  /* 0x000a009508007988 */ /* 0x0005e20008000409 */
[-C--:B0-----:R-:W-:Y:S02]  /*4130*/  IMAD R153, R7, R74.reuse, RZ ;  /* 0x0000004a07997224 */ /* 0x081fe400078e02ff */
[----:B------:R-:W-:Y:S01]  /*4140*/  IMAD R155, R29, R74, RZ ;  /* 0x0000004a1d9b7224 */ /* 0x000fe200078e02ff */
[----:B------:R0:W-:Y:S01]  /*4150*/  STS.U16 [R8+UR9+0xe00], R151 ;  /* 0x000e009708007988 */ /* 0x0001e20008000409 */
[----:B------:R-:W-:-:S04]  /*4160*/  IMAD.HI R175, R148, 0x2, RZ ;  /* 0x0000000294af7827 */ /* 0x000fc800078e02ff */
[----:B--2---:R-:W-:Y:S02]  /*4170*/  IMAD.SHL.U32 R149, R148, 0x2, RZ ;  /* 0x0000000294957824 */ /* 0x004fe400078e00ff */
[----:B------:R-:W-:Y:S02]  /*4180*/  IMAD.SHL.U32 R152, R153, 0x2, RZ ;  /* 0x0000000299987824 */ /* 0x000fe400078e00ff */
[----:B------:R-:W-:Y:S01]  /*4190*/  IMAD R157, R223, R74, RZ ;  /* 0x0000004adf9d7224 */ /* 0x000fe200078e02ff */
[--C-:B------:R-:W-:Y:S01]  /*41a0*/  IADD3 R148, P4, P5, R149, UR12, R186.reuse ;  /* 0x0000000c95947c10 */ /* 0x100fe2000fd9e0ba */
[----:B0-----:R-:W-:Y:S01]  /*41b0*/  IMAD.HI R151, R150, 0x2, RZ ;  /* 0x0000000296977827 */ /* 0x001fe200078e02ff */
[----:B------:R-:W-:-:S03]  /*41c0*/  IADD3 R150, P2, P3, R187, UR12, R186 ;  /* 0x0000000cbb967c10 */ /* 0x000fc6000fb5e0ba */
[----:B------:R-:W-:Y:S01]  /*41d0*/  IMAD.SHL.U32 R154, R155, 0x2, RZ ;  /* 0x000000029b9a7824 */ /* 0x000fe200078e00ff */
[----:B------:R-:W-:Y:S01]  /*41e0*/  IADD3.X R149, PT, PT, R175, UR13, R6, P4, P5 ;  /* 0x0000000daf957c10 */ /* 0x000fe2000a7ea406 */
[-C--:B------:R-:W-:Y:S01]  /*41f0*/  IMAD R159, R215, R74.reuse, RZ ;  /* 0x0000004ad79f7224 */ /* 0x080fe200078e02ff */
[----:B------:R-:W-:Y:S01]  /*4200*/  IADD3 R152, P4, P5, R152, UR12, R186 ;  /* 0x0000000c98987c10 */ /* 0x000fe2000fd9e0ba */
[----:B------:R-:W-:Y:S01]  /*4210*/  IMAD.HI R153, R153, 0x2, RZ ;  /* 0x0000000299997827 */ /* 0x000fe200078e02ff */
[----:B------:R-:W-:Y:S01]  /*4220*/  IADD3.X R151, PT, PT, R151, UR13, R6, P2, P3 ;  /* 0x0000000d97977c10 */ /* 0x000fe200097e6406 */
[----:B------:R0:W-:Y:S02]  /*4230*/  STS.U16 [R8+UR9+0x600], R163 ;  /* 0x000600a308007988 */ /* 0x0001e40008000409 */
[----:B------:R-:W-:Y:S01]  /*4240*/  IMAD.SHL.U32 R156, R157, 0x2, RZ ;  /* 0x000000029d9c7824 */ /* 0x000fe200078e00ff */
[----:B------:R-:W-:Y:S01]  /*4250*/  IADD3 R154, P2, P3, R154, UR12, R186 ;  /* 0x0000000c9a9a7c10 */ /* 0x000fe2000fb5e0ba */
[----:B------:R-:W-:-:S02]  /*4260*/  IMAD R161, R71, R74, RZ ;  /* 0x0000004a47a17224 */ /* 0x000fc400078e02ff */
[----:B------:R-:W-:Y:S01]  /*4270*/  IMAD.HI R155, R155, 0x2, RZ ;  /* 0x000000029b9b7827 */ /* 0x000fe200078e02ff */
[----:B------:R-:W-:-:S03]  /*4280*/  IADD3.X R153, PT, PT, R153, UR13, R6, P4, P5 ;  /* 0x0000000d99997c10 */ /* 0x000fc6000a7ea406 */
[----:B------:R-:W-:Y:S02]  /*4290*/  IMAD.SHL.U32 R185, R159, 0x2, RZ ;  /* 0x000000029fb97824 */ /* 0x000fe400078e00ff */
[----:B0-----:R-:W-:Y:S01]  /*42a0*/  IMAD R163, R27, R74, RZ ;  /* 0x0000004a1ba37224 */ /* 0x001fe200078e02ff */
[----:B------:R-:W-:Y:S01]  /*42b0*/  IADD3 R156, P4, P5, R156, UR12, R186 ;  /* 0x0000000c9c9c7c10 */ /* 0x000fe2000fd9e0ba */
[----:B------:R-:W-:Y:S01]  /*42c0*/  IMAD.HI R157, R157, 0x2, RZ ;  /* 0x000000029d9d7827 */ /* 0x000fe200078e02ff */
[----:B------:R-:W-:-:S03]  /*42d0*/  IADD3.X R155, PT, PT, R155, UR13, R6, P2, P3 ;  /* 0x0000000d9b9b7c10 */ /* 0x000fc600097e6406 */
[----:B------:R-:W-:Y:S01]  /*42e0*/  IMAD.SHL.U32 R177, R161, 0x2, RZ ;  /* 0x00000002a1b17824 */ /* 0x000fe200078e00ff */
[----:B------:R-:W-:Y:S01]  /*42f0*/  IADD3 R158, P2, P3, R185, UR12, R186 ;  /* 0x0000000cb99e7c10 */ /* 0x000fe2000fb5e0ba */
[----:B------:R-:W-:Y:S02]  /*4300*/  IMAD R165, R221, R74, RZ ;  /* 0x0000004adda57224 */ /* 0x000fe400078e02ff */
[----:B------:R-:W-:Y:S01]  /*4310*/  IMAD.HI R159, R159, 0x2, RZ ;  /* 0x000000029f9f7827 */ /* 0x000fe200078e02ff */
[----:B------:R-:W-:-:S03]  /*4320*/  IADD3.X R157, PT, PT, R157, UR13, R6, P4, P5 ;  /* 0x0000000d9d9d7c10 */ /* 0x000fc6000a7ea406 */
[----:B------:R-:W-:Y:S02]  /*4330*/  IMAD.SHL.U32 R162, R163, 0x2, RZ ;  /* 0x00000002a3a27824 */ /* 0x000fe400078e00ff */
[----:B------:R-:W-:Y:S01]  /*4340*/  IMAD R167, R211, R74, RZ ;  /* 0x0000004ad3a77224 */ /* 0x000fe200078e02ff */
[----:B------:R-:W-:Y:S01]  /*4350*/  IADD3 R160, P4, P5, R177, UR12, R186 ;  /* 0x0000000cb1a07c10 */ /* 0x000fe2000fd9e0ba */
[----:B------:R-:W-:Y:S01]  /*4360*/  IMAD.HI R161, R161, 0x2, RZ ;  /* 0x00000002a1a17827 */ /* 0x000fe200078e02ff */
[----:B------:R-:W-:-:S03]  /*4370*/  IADD3.X R159, PT, PT, R159, UR13, R6, P2, P3 ;  /* 0x0000000d9f9f7c10 */ /* 0x000fc600097e6406 */
[----:B------:R-:W-:Y:S02]  /*4380*/  IMAD.SHL.U32 R183, R165, 0x2, RZ ;  /* 0x00000002a5b77824 */ /* 0x000fe400078e00ff */
[-C--:B------:R-:W-:Y:S01]  /*4390*/  IMAD R164, R67, R74.reuse, RZ ;  /* 0x0000004a43a47224 */ /* 0x080fe200078e02ff */
[----:B------:R-:W-:Y:S01]  /*43a0*/  IADD3 R162, P2, P3, R162, UR12, R186 ;  /* 0x0000000ca2a27c10 */ /* 0x000fe2000fb5e0ba */
[----:B------:R-:W-:Y:S02]  /*43b0*/  IMAD R169, R69, R74, RZ ;  /* 0x0000004a45a97224 */ /* 0x000fe400078e02ff */
[----:B------:R-:W-:Y:S01]  /*43c0*/  IMAD.HI R163, R163, 0x2, RZ ;  /* 0x00000002a3a37827 */ /* 0x000fe200078e02ff */
[----:B------:R-:W-:-:S03]  /*43d0*/  IADD3.X R161, PT, PT, R161, UR13, R6, P4, P5 ;  /* 0x0000000da1a17c10 */ /* 0x000fc6000a7ea406 */
[----:B------:R-:W-:Y:S02]  /*43e0*/  IMAD.SHL.U32 R179, R167, 0x2, RZ ;  /* 0x00000002a7b37824 */ /* 0x000fe400078e00ff */
[----:B------:R-:W-:Y:S02]  /*43f0*/  IMAD R171, R25, R74, RZ ;  /* 0x0000004a19ab7224 */ /* 0x000fe400078e02ff */
[----:B------:R-:W-:Y:S01]  /*4400*/  IMAD.HI R165, R165, 0x2, RZ ;  /* 0x00000002a5a57827 */ /* 0x000fe200078e02ff */
[----:B------:R-:W-:-:S03]  /*4410*/  IADD3.X R163, PT, PT, R163, UR13, R6, P2, P3 ;  /* 0x0000000da3a37c10 */ /* 0x000fc600097e6406 */
[C---:B------:R-:W-:Y:S02]  /*4420*/  IMAD.SHL.U32 R185, R164.reuse, 0x2, RZ ;  /* 0x00000002a4b97824 */ /* 0x040fe400078e00ff */
[----:B------:R-:W-:Y:S01]  /*4430*/  IMAD.HI R177, R164, 0x2, RZ ;  /* 0x00000002a4b17827 */ /* 0x000fe200078e02ff */
[----:B------:R-:W-:-:S03]  /*4440*/  IADD3 R164, P4, P5, R183, UR12, R186 ;  /* 0x0000000cb7a47c10 */ /* 0x000fc6000fd9e0ba */
        /* <DEDUP_REMOVED lines=16> */
[----:B------:R-:W-:Y:S02]  /*4550*/  IMAD R174, R217, R74, RZ ;  /* 0x0000004ad9ae7224 */ /* 0x000fe400078e02ff */
[C---:B------:R-:W-:Y:S02]  /*4560*/  IMAD.SHL.U32 R183, R172.reuse, 0x2, RZ ;  /* 0x00000002acb77824 */ /* 0x040fe400078e00ff */
[----:B------:R-:W-:Y:S01]  /*4570*/  IMAD.HI R179, R172, 0x2, RZ ;  /* 0x00000002acb37827 */ /* 0x000fe200078e02ff */
[----:B------:R-:W-:Y:S02]  /*4580*/  IADD3 R172, P5, P4, R181, UR12, R186 ;  /* 0x0000000cb5ac7c10 */ /* 0x000fe4000fcbe0ba */
[----:B------:R-:W-:Y:S01]  /*4590*/  IADD3.X R171, PT, PT, R171, UR13, R6, P2, P3 ;  /* 0x0000000dabab7c10 */ /* 0x000fe200097e6406 */
[----:B------:R-:W-:-:S04]  /*45a0*/  IMAD.HI R173, R173, 0x2, RZ ;  /* 0x00000002adad7827 */ /* 0x000fc800078e02ff */
[----:B------:R-:W-:-:S04]  /*45b0*/  IMAD.HI R175, R175, 0x2, RZ ;  /* 0x00000002afaf7827 */ /* 0x000fc800078e02ff */
[C---:B------:R-:W-:Y:S02]  /*45c0*/  IMAD.SHL.U32 R180, R174.reuse, 0x2, RZ ;  /* 0x00000002aeb47824 */ /* 0x040fe400078e00ff */
[----:B------:R-:W-:Y:S01]  /*45d0*/  IMAD.HI R181, R174, 0x2, RZ ;  /* 0x00000002aeb57827 */ /* 0x000fe200078e02ff */
[----:B------:R-:W-:-:S03]  /*45e0*/  IADD3 R174, P2, P3, R187, UR12, R186 ;  /* 0x0000000cbbae7c10 */ /* 0x000fc6000fb5e0ba */
[----:B------:R-:W-:Y:S01]  /*45f0*/  IMAD R182, R207, R74, RZ ;  /* 0x0000004acfb67224 */ /* 0x000fe200078e02ff */
[----:B------:R-:W-:Y:S02]  /*4600*/  IADD3.X R173, PT, PT, R173, UR13, R6, P5, P4 ;  /* 0x0000000dadad7c10 */ /* 0x000fe4000afe8406 */
[----:B------:R-:W-:Y:S01]  /*4610*/  IADD3 R176, P5, P4, R185, UR12, R186 ;  /* 0x0000000cb9b07c10 */ /* 0x000fe2000fcbe0ba */
[C---:B------:R-:W-:Y:S01]  /*4620*/  IMAD.SHL.U32 R185, R182.reuse, 0x2, RZ ;  /* 0x00000002b6b97824 */ /* 0x040fe200078e00ff */
[----:B------:R-:W-:Y:S02]  /*4630*/  IADD3.X R175, PT, PT, R175, UR13, R6, P2, P3 ;  /* 0x0000000dafaf7c10 */ /* 0x000fe400097e6406 */
[----:B------:R-:W-:Y:S01]  /*4640*/  IADD3 R178, P2, P3, R183, UR12, R186 ;  /* 0x0000000cb7b27c10 */ /* 0x000fe2000fb5e0ba */
[----:B------:R-:W-:-:S03]  /*4650*/  IMAD.HI R183, R182, 0x2, RZ ;  /* 0x00000002b6b77827 */ /* 0x000fc600078e02ff */
[----:B------:R-:W-:Y:S02]  /*4660*/  IADD3.X R179, PT, PT, R179, UR13, R6, P2, P3 ;  /* 0x0000000db3b37c10 */ /* 0x000fe400097e6406 */
[----:B------:R-:W-:Y:S01]  /*4670*/  IADD3 R182, P2, P3, R185, UR12, R186 ;  /* 0x0000000cb9b67c10 */ /* 0x000fe2000fb5e0ba */
[-C--:B------:R-:W-:Y:S02]  /*4680*/  IMAD R185, R35, R74.reuse, RZ ;  /* 0x0000004a23b97224 */ /* 0x080fe400078e02ff */
[----:B------:R-:W-:Y:S01]  /*4690*/  IMAD R187, R21, R74, RZ ;  /* 0x0000004a15bb7224 */ /* 0x000fe200078e02ff */
[----:B------:R-:W-:Y:S01]  /*46a0*/  IADD3.X R177, PT, PT, R177, UR13, R6, P5, P4 ;  /* 0x0000000db1b17c10 */ /* 0x000fe2000afe8406 */
[----:B------:R-:W-:Y:S01]  /*46b0*/  IMAD.SHL.U32 R184, R185, 0x2, RZ ;  /* 0x00000002b9b87824 */ /* 0x000fe200078e00ff */
[----:B------:R-:W-:Y:S01]  /*46c0*/  IADD3 R180, P5, P4, R180, UR12, R186 ;  /* 0x0000000cb4b47c10 */ /* 0x000fe2000fcbe0ba */
[----:B------:R-:W-:Y:S01]  /*46d0*/  IMAD.SHL.U32 R246, R187, 0x2, RZ ;  /* 0x00000002bbf67824 */ /* 0x000fe200078e00ff */
[--C-:B------:R-:W-:Y:S01]  /*46e0*/  IADD3.X R183, PT, PT, R183, UR13, R6.reuse, P2, P3 ;  /* 0x0000000db7b77c10 */ /* 0x100fe200097e6406 */
[----:B------:R-:W-:Y:S01]  /*46f0*/  IMAD.HI R185, R185, 0x2, RZ ;  /* 0x00000002b9b97827 */ /* 0x000fe200078e02ff */
[----:B------:R-:W-:-:S02]  /*4700*/  IADD3.X R181, PT, PT, R181, UR13, R6, P5, P4 ;  /* 0x0000000db5b57c10 */ /* 0x000fc4000afe8406 */
[--C-:B------:R-:W-:Y:S01]  /*4710*/  IADD3 R184, P5, P4, R184, UR12, R186.reuse ;  /* 0x0000000cb8b87c10 */ /* 0x100fe2000fcbe0ba */
[----:B------:R-:W-:Y:S01]  /*4720*/  IMAD.HI R187, R187, 0x2, RZ ;  /* 0x00000002bbbb7827 */ /* 0x000fe200078e02ff */
[----:B------:R-:W-:Y:S02]  /*4730*/  IADD3 R186, P2, P3, R246, UR12, R186 ;  /* 0x0000000cf6ba7c10 */ /* 0x000fe4000fb5e0ba */
[--C-:B------:R-:W-:Y:S02]  /*4740*/  IADD3.X R185, PT, PT, R185, UR13, R6.reuse, P5, P4 ;  /* 0x0000000db9b97c10 */ /* 0x100fe4000afe8406 */
[----:B------:R-:W-:Y:S02]  /*4750*/  IADD3.X R187, PT, PT, R187, UR13, R6, P2, P3 ;  /* 0x0000000dbbbb7c10 */ /* 0x000fe400097e6406 */
[----:B------:R-:W-:Y:S01]  /*4760*/  LOP3.LUT R6, R12, 0x60, RZ, 0x3c, !PT ;  /* 0x000000600c067812 */ /* 0x000fe200078e3cff */
[----:B------:R-:W-:Y:S04]  /*4770*/  STS.U16 [R8+UR9+0x1200], R244 ;  /* 0x001200f408007988 */ /* 0x000fe80008000409 */
        /* <DEDUP_REMOVED lines=14> */
[----:B------:R0:W-:Y:S04]  /*4860*/  STS.U16 [R12+UR9+0x2800], R231 ;  /* 0x002800e70c007988 */ /* 0x0001e80008000409 */
        /* <DEDUP_REMOVED lines=28> */
[----:B------:R3:W-:Y:S01]  /*4a30*/  STS.U16 [R6+UR9+0x3f00], R214 ;  /* 0x003f00d606007988 */ /* 0x0007e20008000409 */
[----:B-1----:R1:W-:Y:S06]  /*4a40*/  MEMBAR.ALL.CTA ;  /* 0x0000000000007992 */ /* 0x0023ec0000008000 */
[----:B-1----:R-:W1:Y:S01]  /*4a50*/  FENCE.VIEW.ASYNC.S ;  /* 0x00000000000073c6 */ /* 0x002e620000000000 */
[----:B0-----:R-:W-:Y:S01]  /*4a60*/  SHF.R.S32.HI R231, RZ, 0x1f, R4 ;  /* 0x0000001fffe77819 */ /* 0x001fe20000011404 */
[----:B------:R-:W-:Y:S01]  /*4a70*/  UIADD3 UR6, UPT, UPT, UR9, 0x4000, URZ ;  /* 0x0000400009067890 */ /* 0x000fe2000fffe0ff */
[----:B------:R-:W-:Y:S01]  /*4a80*/  IADD3 R194, P2, PT, R194, UR12, RZ ;  /* 0x0000000cc2c27c10 */ /* 0x000fe2000ff5e0ff */
[----:B------:R-:W-:Y:S01]  /*4a90*/  UIADD3 UR7, UPT, UPT, UR9, 0x6000, URZ ;  /* 0x0000600009077890 */ /* 0x000fe2000fffe0ff */
[----:B------:R-:W-:-:S02]  /*4aa0*/  LEA.HI R231, R231, R4, RZ, 0x6 ;  /* 0x00000004e7e77211 */ /* 0x000fc400078f30ff */
[----:B------:R-:W-:Y:S02]  /*4ab0*/  IADD3 R188, P3, PT, R188, UR12, RZ ;  /* 0x0000000cbcbc7c10 */ /* 0x000fe4000ff7e0ff */
[----:B------:R-:W-:Y:S02]  /*4ac0*/  IADD3 R190, P6, PT, R190, UR12, RZ ;  /* 0x0000000cbebe7c10 */ /* 0x000fe4000ffde0ff */
[----:B------:R-:W-:Y:S01]  /*4ad0*/  IADD3 R192, P5, PT, R192, UR12, RZ ;  /* 0x0000000cc0c07c10 */ /* 0x000fe2000ffbe0ff */
[----:B------:R-:W-:Y:S01]  /*4ae0*/  USHF.R.U32.HI UR6, URZ, 0x4, UR6 ;  /* 0x00000004ff067899 */ /* 0x000fe20008011606 */
[----:B------:R-:W-:Y:S01]  /*4af0*/  IADD3.X R195, PT, PT, R195, UR13, RZ, P2, !PT ;  /* 0x0000000dc3c37c10 */ /* 0x000fe200097fe4ff */
[----:B------:R-:W-:Y:S01]  /*4b00*/  USHF.R.U32.HI UR7, URZ, 0x4, UR7 ;  /* 0x00000004ff077899 */ /* 0x000fe20008011607 */
[----:B------:R-:W-:Y:S02]  /*4b10*/  ISETP.LT.OR P2, PT, R4, 0x40, P0 ;  /* 0x000000400400780c */ /* 0x000fe40000741670 */
[----:B--2---:R-:W-:-:S02]  /*4b20*/  SHF.R.S32.HI R16, RZ, 0x6, R231 ;  /* 0x00000006ff107819 */ /* 0x004fc400000114e7 */
[----:B------:R-:W-:Y:S02]  /*4b30*/  IADD3.X R189, PT, PT, R189, UR13, RZ, P3, !PT ;  /* 0x0000000dbdbd7c10 */ /* 0x000fe40009ffe4ff */
[----:B------:R-:W-:Y:S02]  /*4b40*/  IADD3.X R191, PT, PT, R191, UR13, RZ, P6, !PT ;  /* 0x0000000dbfbf7c10 */ /* 0x000fe4000b7fe4ff */
[----:B------:R-:W-:Y:S01]  /*4b50*/  IADD3.X R193, PT, PT, R193, UR13, RZ, P5, !PT ;  /* 0x0000000dc1c17c10 */ /* 0x000fe2000affe4ff */
[----:B------:R-:W-:Y:S01]  /*4b60*/  USGXT.U32 UR14, UR7, 0xe ;  /* 0x0000000e070e789a */ /* 0x000fe20008000000 */
[----:B------:R-:W-:Y:S02]  /*4b70*/  IADD3 R196, P4, PT, R196, UR12, RZ ;  /* 0x0000000cc4c47c10 */ /* 0x000fe4000ff9e0ff */
[----:B------:R-:W-:Y:S02]  /*4b80*/  IADD3 R198, P3, PT, R198, UR12, RZ ;  /* 0x0000000cc6c67c10 */ /* 0x000fe4000ff7e0ff */
[----:B------:R-:W-:-:S02]  /*4b90*/  IADD3 R200, P6, PT, R200, UR12, RZ ;  /* 0x0000000cc8c87c10 */ /* 0x000fc4000ffde0ff */
[----:B------:R-:W-:Y:S01]  /*4ba0*/  IADD3 R202, P5, PT, R202, UR12, RZ ;  /* 0x0000000ccaca7c10 */ /* 0x000fe2000ffbe0ff */
[----:B------:R-:W-:Y:S01]  /*4bb0*/  USGXT.U32 UR12, UR6, 0xe ;  /* 0x0000000e060c789a */ /* 0x000fe20008000000 */
[----:B------:R-:W-:Y:S01]  /*4bc0*/  VIMNMX R16, PT, PT, R16, 0x1, !PT ;  /* 0x0000000110107848 */ /* 0x000fe20007fe0100 */
[----:B------:R-:W-:Y:S02]  /*4bd0*/  UIADD3 UR22, UP2, UPT, UR14, 0x2, URZ ;  /* 0x000000020e167890 */ /* 0x000fe4000ff5e0ff */
[----:B------:R-:W-:Y:S01]  /*4be0*/  UIADD3 UR24, UP1, UPT, UR12, 0x80, URZ ;  /* 0x000000800c187890 */ /* 0x000fe2000ff3e0ff */
[----:B------:R-:W-:Y:S01]  /*4bf0*/  UMOV UR4, URZ ;  /* 0x000000ff00047c82 */ /* 0x000fe20008000000 */
[----:B------:R-:W-:Y:S01]  /*4c00*/  UMOV UR5, URZ ;  /* 0x000000ff00057c82 */ /* 0x000fe20008000000 */
[----:B------:R-:W-:Y:S01]  /*4c10*/  VIADD R16, R16, 0xffffffff ;  /* 0xffffffff10107836 */ /* 0x000fe20000000000 */
[----:B------:R-:W-:Y:S01]  /*4c20*/  IADD3.X R197, PT, PT, R197, UR13, RZ, P4, !PT ;  /* 0x0000000dc5c57c10 */ /* 0x000fe2000a7fe4ff */
[----:B------:R-:W-:Y:S01]  /*4c30*/  UIADD3.X UR25, UPT, UPT, UR4, 0x40004040, URZ, UP1, !UPT ;  /* 0x4000404004197890 */ /* 0x000fe20008ffe4ff */
[----:B------:R-:W-:Y:S01]  /*4c40*/  IADD3.X R199, PT, PT, R199, UR13, RZ, P3, !PT ;  /* 0x0000000dc7c77c10 */ /* 0x000fe20009ffe4ff */
[----:B------:R-:W-:Y:S01]  /*4c50*/  UIADD3.X UR23, UPT, UPT, UR5, 0x40004040, URZ, UP2, !UPT ;  /* 0x4000404005177890 */ /* 0x000fe200097fe4ff */
[----:B------:R-:W-:Y:S01]  /*4c60*/  IADD3.X R201, PT, PT, R201, UR13, RZ, P6, !PT ;  /* 0x0000000dc9c97c10 */ /* 0x000fe2000b7fe4ff */
[----:B------:R-:W-:Y:S01]  /*4c70*/  UMOV UR6, URZ ;  /* 0x000000ff00067c82 */ /* 0x000fe20008000000 */
[----:B------:R-:W-:Y:S01]  /*4c80*/  IADD3.X R203, PT, PT, R203, UR13, RZ, P5, !PT ;  /* 0x0000000dcbcb7c10 */ /* 0x000fe2000affe4ff */
[----:B------:R-:W-:Y:S01]  /*4c90*/  IMAD.SHL.U32 R75, R75, 0x40, RZ ;  /* 0x000000404b4b7824 */ /* 0x000fe200078e00ff */
[----:B-1----:R-:W-:Y:S01]  /*4ca0*/  BAR.SYNC.DEFER_BLOCKING 0x0 ;  /* 0x0000000000007b1d */ /* 0x002fe20000010000 */
[----:B------:R-:W-:Y:S01]  /*4cb0*/  IMAD.SHL.U32 R231, R74, 0x40, RZ ;  /* 0x000000404ae77824 */ /* 0x000fe200078e00ff */
[----:B------:R-:W-:-:S04]  /*4cc0*/  ISETP.NE.U32.AND P3, PT, R16, RZ, PT ;  /* 0x000000ff1000720c */ /* 0x000fc80003f65070 */
[----:B---3--:R-:W-:Y:S09]  /*4cd0*/  @P2 BRA `(.L_x_6) ;  /* 0x0000000000842947 */ /* 0x008ff20003800000 */
[----:B------:R-:W-:Y:S02]  /*4ce0*/  UIADD3 UR4, UPT, UPT, UR9, 0x2000, URZ ;  /* 0x0000200009047890 */ /* 0x000fe4000fffe0ff */
[----:B------:R-:W-:Y:S02]  /*4cf0*/  USHF.R.U32.HI UR16, URZ, 0x4, UR9 ;  /* 0x00000004ff107899 */ /* 0x000fe40008011609 */
[----:B------:R-:W-:Y:S02]  /*4d00*/  USHF.R.U32.HI UR4, URZ, 0x4, UR4 ;  /* 0x00000004ff047899 */ /* 0x000fe40008011604 */
[----:B------:R-:W-:Y:S02]  /*4d10*/  USGXT.U32 UR16, UR16, 0xe ;  /* 0x0000000e1010789a */ /* 0x000fe40008000000 */
[----:B------:R-:W-:Y:S02]  /*4d20*/  USGXT.U32 UR18, UR4, 0xe ;  /* 0x0000000e0412789a */ /* 0x000fe40008000000 */
[----:B------:R-:W-:-:S02]  /*4d30*/  UIADD3 UR36, UP1, UPT, UR16, 0x80, URZ ;  /* 0x0000008010247890 */ /* 0x000fc4000ff3e0ff */
[----:B------:R-:W-:Y:S01]  /*4d40*/  UIADD3 UR34, UP2, UPT, UR18, 0x2, URZ ;  /* 0x0000000212227890 */ /* 0x000fe2000ff5e0ff */
[----:B------:R-:W-:Y:S01]  /*4d50*/  UMOV UR4, URZ ;  /* 0x000000ff00047c82 */ /* 0x000fe20008000000 */
[----:B------:R-:W-:Y:S01]  /*4d60*/  UMOV UR38, 0x0 ;  /* 0x0000000000267882 */ /* 0x000fe20000000000 */
[----:B------:R-:W-:Y:S02]  /*4d70*/  UIADD3.X UR37, UPT, UPT, UR4, 0x40004040, URZ, UP1, !UPT ;  /* 0x4000404004257890 */ /* 0x000fe40008ffe4ff */
[----:B------:R-:W-:Y:S02]  /*4d80*/  UIADD3.X UR35, UPT, UPT, UR4, 0x40004040, URZ, UP2, !UPT ;  /* 0x4000404004237890 */ /* 0x000fe400097fe4ff */
[----:B------:R-:W-:Y:S02]  /*4d90*/  UIADD3.64 UR26, UPT, UPT, UR36, 0x80, URZ ;  /* 0x00000080241a7897 */ /* 0x000fe4000fffe0ff */
[----:B------:R-:W-:Y:S02]  /*4da0*/  UIADD3.64 UR28, UPT, UPT, UR34, 0x2, URZ ;  /* 0x00000002221c7897 */ /* 0x000fe4000fffe0ff */
[----:B------:R-:W-:-:S02]  /*4db0*/  UIADD3.64 UR30, UPT, UPT, UR36, 0x100, URZ ;  /* 0x00000100241e7897 */ /* 0x000fc4000fffe0ff */
[----:B------:R-:W-:Y:S01]  /*4dc0*/  UIADD3.64 UR32, UPT, UPT, UR34, 0x4, URZ ;  /* 0x0000000422207897 */ /* 0x000fe2000fffe0ff */
[----:B------:R-:W-:Y:S01]  /*4dd0*/  UMOV UR39, 0x4108490 ;  /* 0x0410849000277882 */ /* 0x000fe20000000000 */
[----:B------:R-:W-:Y:S01]  /*4de0*/  UMOV UR17, 0x40004040 ;  /* 0x4000404000117882 */ /* 0x000fe20000000000 */
[----:B------:R-:W-:Y:S01]  /*4df0*/  UMOV UR19, 0x40004040 ;  /* 0x4000404000137882 */ /* 0x000fe20000000000 */
[----:B------:R-:W-:Y:S01]  /*4e00*/  UMOV UR40, 0x0 ;  /* 0x0000000000287882 */ /* 0x000fe20000000000 */
[----:B------:R-:W-:Y:S01]  /*4e10*/  UMOV UR41, 0x4108490 ;  /* 0x0410849000297882 */ /* 0x000fe20000000000 */
[----:B------:R-:W-:Y:S01]  /*4e20*/  UMOV UR42, 0x0 ;  /* 0x00000000002a7882 */ /* 0x000fe20000000000 */
[----:B------:R-:W-:Y:S01]  /*4e30*/  UMOV UR43, 0x4108490 ;  /* 0x04108490002b7882 */ /* 0x000fe20000000000 */
[----:B------:R-:W-:Y:S01]  /*4e40*/  UMOV UR4, UR11 ;  /* 0x0000000b00047c82 */ /* 0x000fe20008000000 */
[----:B------:R-:W-:Y:S01]  /*4e50*/  UMOV UR5, URZ ;  /* 0x000000ff00057c82 */ /* 0x000fe20008000000 */
[----:B------:R0:W-:Y:S01]  /*4e60*/  UTCHMMA gdesc[UR16], gdesc[UR18], tmem[UR8], tmem[UR38], idesc[UR39], !UPT ;  /* 0x00ff2612100075ea */ /* 0x0001e2000f800008 */
[----:B------:R-:W-:Y:S01]  /*4e70*/  UMOV UR44, 0x0 ;  /* 0x00000000002c7882 */ /* 0x000fe20000000000 */
[----:B------:R-:W-:Y:S01]  /*4e80*/  UMOV UR45, 0x4108490 ;  /* 0x04108490002d7882 */ /* 0x000fe20000000000 */
[----:B------:R0:W-:Y:S01]  /*4e90*/  UTCHMMA gdesc[UR36], gdesc[UR34], tmem[UR8], tmem[UR40], idesc[UR41], UPT ;  /* 0x00ff2822240075ea */ /* 0x0001e2000b800008 */
[----:B------:R-:W-:Y:S01]  /*4ea0*/  UMOV UR4, UR4 ;  /* 0x0000000400047c82 */ /* 0x000fe20008000000 */
[----:B------:R0:W-:Y:S01]  /*4eb0*/  UTCHMMA gdesc[UR26], gdesc[UR28], tmem[UR8], tmem[UR42], idesc[UR43], UPT ;  /* 0x00ff2a1c1a0075ea */ /* 0x0001e2000b800008 */
[----:B------:R0:W-:Y:S01]  /*4ec0*/  UTCHMMA gdesc[UR30], gdesc[UR32], tmem[UR8], tmem[UR44], idesc[UR45], UPT ;  /* 0x00ff2c201e0075ea */ /* 0x0001e2000b800008 */
[----:B------:R0:W-:Y:S01]  /*4ed0*/  UTCBAR [UR4], URZ ;  /* 0x000000ff040073e9 */ /* 0x0001e200080000ff */
[----:B------:R-:W-:Y:S01]  /*4ee0*/  NOP ;  /* 0x0000000000007918 */ /* 0x000fe20000000000 */
.L_x_6:
[----:B------:R-:W-:Y:S05]  /*4ef0*/  @!P3 BRA `(.L_x_7) ;  /* 0x00000014004cb947 */ /* 0x000fea0003800000 */
[----:B------:R-:W-:Y:S01]  /*4f00*/  VIADD R14, R14, 0xffffffc0 ;  /* 0xffffffc00e0e7836 */ /* 0x000fe20000000000 */
[----:B0-----:R-:W-:Y:S02]  /*4f10*/  UIADD3.64 UR18, UPT, UPT, UR24, 0x80, URZ ;  /* 0x0000008018127897 */ /* 0x001fe4000fffe0ff */
[----:B------:R-:W-:Y:S02]  /*4f20*/  UIADD3.64 UR26, UPT, UPT, UR22, 0x2, URZ ;  /* 0x00000002161a7897 */ /* 0x000fe4000fffe0ff */
[----:B------:R-:W-:Y:S01]  /*4f30*/  R2UR UR32, R14 ;  /* 0x000000000e2072ca */ /* 0x000fe200000e0000 */
[----:B------:R-:W-:Y:S01]  /*4f40*/  IMAD.MOV.U32 R14, RZ, RZ, R16 ;  /* 0x000000ffff0e7224 */ /* 0x000fe200078e0010 */
[----:B------:R-:W-:Y:S02]  /*4f50*/  UIADD3.64 UR28, UPT, UPT, UR24, 0x100, URZ ;  /* 0x00000100181c7897 */ /* 0x000fe4000fffe0ff */
[----:B------:R-:W-:Y:S01]  /*4f60*/  UIADD3.64 UR30, UPT, UPT, UR22, 0x4, URZ ;  /* 0x00000004161e7897 */ /* 0x000fe2000fffe0ff */
[----:B------:R-:W-:Y:S01]  /*4f70*/  UMOV UR5, 0x1 ;  /* 0x0000000100057882 */ /* 0x000fe20000000000 */
[----:B------:R-:W-:-:S10]  /*4f80*/  UMOV UR4, URZ ;  /* 0x000000ff00047c82 */ /* 0x000fd40008000000 */
.L_x_10:
[----:B------:R-:W-:Y:S01]  /*4f90*/  USHF.L.U32 UR6, UR6, 0x1f, URZ ;  /* 0x0000001f06067899 */ /* 0x000fe200080006ff */
[----:B------:R-:W-:-:S04]  /*4fa0*/  IMAD.WIDE R182, R231, 0x2, R182 ;  /* 0x00000002e7b67825 */ /* 0x000fc800078e02b6 */
[----:B------:R-:W-:-:S04]  /*4fb0*/  IMAD.WIDE R180, R231, 0x2, R180 ;  /* 0x00000002e7b47825 */ /* 0x000fc800078e02b4 */
[----:B0-----:R-:W-:-:S04]  /*4fc0*/  IMAD.U32 R16, RZ, RZ, UR6 ;  /* 0x00000006ff107e24 */ /* 0x001fc8000f8e00ff */
[----:B------:R-:W0:Y:S02]  /*4fd0*/  SYNCS.PHASECHK.TRANS64.TRYWAIT P2, [UR11], R16 ;  /* 0x00000010ff0075a7 */ /* 0x000e24000804110b */
[----:B0-----:R-:W-:Y:S05]  /*4fe0*/  @!P2 BRA `(.L_x_8) ;  /* 0x000000240060a947 */ /* 0x001fea0003800000 */
.L_x_16:
[----:B------:R-:W-:Y:S01]  /*4ff0*/  ISETP.GE.AND P4, PT, R5, UR32, PT ;  /* 0x0000002005007c0c */ /* 0x000fe2000bf86270 */
[----:B------:R-:W-:Y:S01]  /*5000*/  IMAD.WIDE R76, R231, 0x2, R76 ;  /* 0x00000002e74c7825 */ /* 0x000fe200078e024c */
[----:B------:R-:W-:Y:S02]  /*5010*/  ISETP.GE.AND P5, PT, R229, UR32, PT ;  /* 0x00000020e5007c0c */ /* 0x000fe4000bfa6270 */
[----:B------:R-:W-:Y:S01]  /*5020*/  ISETP.GE.AND P6, PT, R17, UR32, PT ;  /* 0x0000002011007c0c */ /* 0x000fe2000bfc6270 */
[C---:B------:R-:W-:Y:S01]  /*5030*/  IMAD.WIDE R188, R231.reuse, 0x2, R188 ;  /* 0x00000002e7bc7825 */ /* 0x040fe200078e02bc */
[----:B------:R-:W-:Y:S02]  /*5040*/  PRMT R24, RZ, 0x7610, R24 ;  /* 0x00007610ff187816 */ /* 0x000fe40000000018 */
[----:B------:R-:W-:Y:S01]  /*5050*/  PRMT R30, RZ, 0x7610, R30 ;  /* 0x00007610ff1e7816 */ /* 0x000fe2000000001e */
[----:B------:R-:W-:Y:S01]  /*5060*/  IMAD.WIDE R78, R231, 0x2, R78 ;  /* 0x00000002e74e7825 */ /* 0x000fe200078e024e */
[----:B------:R-:W-:-:S02]  /*5070*/  PRMT R26, RZ, 0x7610, R26 ;  /* 0x00007610ff1a7816 */ /* 0x000fc4000000001a */
[----:B------:R-:W-:Y:S01]  /*5080*/  ISETP.GE.AND P3, PT, R227, UR32, PT ;  /* 0x00000020e3007c0c */ /* 0x000fe2000bf66270 */
[----:B------:R-:W2:Y:S01]  /*5090*/  @!P4 LDG.E.U16 R24, desc[UR20][R76.64] ;  /* 0x000000144c18c981 */ /* 0x000ea2000c1e1500 */
[----:B------:R-:W-:Y:S01]  /*50a0*/  ISETP.GE.AND P2, PT, R225, UR32, PT ;  /* 0x00000020e1007c0c */ /* 0x000fe2000bf46270 */
[----:B------:R-:W-:Y:S01]  /*50b0*/  IMAD.WIDE R190, R231, 0x2, R190 ;  /* 0x00000002e7be7825 */ /* 0x000fe200078e02be */
[----:B------:R-:W-:Y:S01]  /*50c0*/  ISETP.GE.AND P4, PT, R213, UR32, PT ;  /* 0x00000020d5007c0c */ /* 0x000fe2000bf86270 */
[----:B------:R-:W3:Y:S01]  /*50d0*/  @!P5 LDG.E.U16 R30, desc[UR20][R188.64] ;  /* 0x00000014bc1ed981 */ /* 0x000ee2000c1e1500 */
[----:B------:R-:W-:Y:S01]  /*50e0*/  ISETP.GE.AND P5, PT, R9, UR32, PT ;  /* 0x0000002009007c0c */ /* 0x000fe2000bfa6270 */
[----:B------:R-:W-:Y:S02]  /*50f0*/  IMAD.WIDE R198, R231, 0x2, R198 ;  /* 0x00000002e7c67825 */ /* 0x000fe400078e02c6 */
[----:B------:R-:W4:Y:S01]  /*5100*/  @!P6 LDG.E.U16 R26, desc[UR20][R78.64] ;  /* 0x000000144e1ae981 */ /* 0x000f22000c1e1500 */
[----:B------:R-:W-:Y:S01]  /*5110*/  ISETP.GE.AND P6, PT, R11, UR32, PT ;  /* 0x000000200b007c0c */ /* 0x000fe2000bfc6270 */
[----:B------:R-:W-:Y:S01]  /*5120*/  IMAD.WIDE R196, R231, 0x2, R196 ;  /* 0x00000002e7c47825 */ /* 0x000fe200078e02c4 */
[----:B------:R-:W-:-:S02]  /*5130*/  PRMT R32, RZ, 0x7610, R32 ;  /* 0x00007610ff207816 */ /* 0x000fc40000000020 */
[----:B------:R-:W-:Y:S01]  /*5140*/  PRMT R68, RZ, 0x7610, R68 ;  /* 0x00007610ff447816 */ /* 0x000fe20000000044 */
[C---:B------:R-:W-:Y:S01]  /*5150*/  IMAD.WIDE R150, R231.reuse, 0x2, R150 ;  /* 0x00000002e7967825 */ /* 0x040fe200078e0296 */
[----:B------:R-:W-:Y:S02]  /*5160*/  PRMT R70, RZ, 0x7610, R70 ;  /* 0x00007610ff467816 */ /* 0x000fe40000000046 */
[----:B------:R-:W-:Y:S01]  /*5170*/  PRMT R74, RZ, 0x7610, R74 ;  /* 0x00007610ff4a7816 */ /* 0x000fe2000000004a */
[----:B------:R-:W-:Y:S01]  /*5180*/  IMAD.WIDE R148, R231, 0x2, R148 ;  /* 0x00000002e7947825 */ /* 0x000fe200078e0294 */
[----:B------:R-:W-:Y:S01]  /*5190*/  PRMT R72, RZ, 0x7610, R72 ;  /* 0x00007610ff487816 */ /* 0x000fe20000000048 */
[----:B------:R-:W5:Y:S01]  /*51a0*/  @!P3 LDG.E.U16 R32, desc[UR20][R190.64] ;  /* 0x00000014be20b981 */ /* 0x000f62000c1e1500 */
[----:B------:R-:W-:Y:S01]  /*51b0*/  ISETP.GE.AND P3, PT, R223, UR32, PT ;  /* 0x00000020df007c0c */ /* 0x000fe2000bf66270 */
[----:B------:R-:W-:Y:S02]  /*51c0*/  IMAD.WIDE R156, R231, 0x2, R156 ;  /* 0x00000002e79c7825 */ /* 0x000fe400078e029c */
[----:B------:R-:W4:Y:S01]  /*51d0*/  @!P2 LDG.E.U16 R68, desc[UR20][R196.64] ;  /* 0x00000014c444a981 */ /* 0x000f22000c1e1500 */
[----:B------:R-:W-:Y:S01]  /*51e0*/  ISETP.GE.AND P2, PT, R215, UR32, PT ;  /* 0x00000020d7007c0c */ /* 0x000fe2000bf46270 */
[----:B------:R-:W-:-:S02]  /*51f0*/  IMAD.WIDE R164, R231, 0x2, R164 ;  /* 0x00000002e7a47825 */ /* 0x000fc400078e02a4 */
[----:B------:R-:W5:Y:S01]  /*5200*/  @!P4 LDG.E.U16 R70, desc[UR20][R198.64] ;  /* 0x00000014c646c981 */ /* 0x000f62000c1e1500 */
[----:B------:R-:W-:Y:S01]  /*5210*/  ISETP.GE.AND P4, PT, R221, UR32, PT ;  /* 0x00000020dd007c0c */ /* 0x000fe2000bf86270 */
[----:B------:R-:W-:Y:S02]  /*5220*/  IMAD.WIDE R158, R231, 0x2, R158 ;  /* 0x00000002e79e7825 */ /* 0x000fe400078e029e */
[----:B------:R-:W5:Y:S01]  /*5230*/  @!P5 LDG.E.U16 R74, desc[UR20][R150.64] ;  /* 0x00000014964ad981 */ /* 0x000f62000c1e1500 */
[----:B------:R-:W-:Y:S01]  /*5240*/  ISETP.GE.AND P5, PT, R219, UR32, PT ;  /* 0x00000020db007c0c */ /* 0x000fe2000bfa6270 */
[----:B------:R-:W-:Y:S02]  /*5250*/  IMAD.WIDE R172, R231, 0x2, R172 ;  /* 0x00000002e7ac7825 */ /* 0x000fe400078e02ac */
[----:B------:R-:W5:Y:S01]  /*5260*/  @!P6 LDG.E.U16 R72, desc[UR20][R148.64] ;  /* 0x000000149448e981 */ /* 0x000f62000c1e1500 */
[----:B------:R-:W-:Y:S01]  /*5270*/  ISETP.GE.AND P6, PT, R211, UR32, PT ;  /* 0x00000020d3007c0c */ /* 0x000fe2000bfc6270 */
[----:B------:R-:W-:Y:S01]  /*5280*/  IMAD.WIDE R166, R231, 0x2, R166 ;  /* 0x00000002e7a67825 */ /* 0x000fe200078e02a6 */
[----:B------:R-:W-:-:S02]  /*5290*/  PRMT R204, RZ, 0x7610, R204 ;  /* 0x00007610ffcc7816 */ /* 0x000fc400000000cc */
[----:B------:R-:W-:Y:S02]  /*52a0*/  PRMT R206, RZ, 0x7610, R206 ;  /* 0x00007610ffce7816 */ /* 0x000fe400000000ce */
[----:B------:R-:W-:Y:S02]  /*52b0*/  PRMT R208, RZ, 0x7610, R208 ;  /* 0x00007610ffd07816 */ /* 0x000fe400000000d0 */
[----:B------:R-:W-:Y:S01]  /*52c0*/  PRMT R212, RZ, 0x7610, R212 ;  /* 0x00007610ffd47816 */ /* 0x000fe200000000d4 */
[----:B------:R-:W5:Y:S01]  /*52d0*/  @!P3 LDG.E.U16 R204, desc[UR20][R156.64] ;  /* 0x000000149cccb981 */ /* 0x000f62000c1e1500 */
[----:B------:R-:W-:Y:S02]  /*52e0*/  PRMT R210, RZ, 0x7610, R210 ;  /* 0x00007610ffd27816 */ /* 0x000fe400000000d2 */
[----:B------:R-:W-:Y:S01]  /*52f0*/  ISETP.GE.AND P3, PT, R217, UR32, PT ;  /* 0x00000020d9007c0c */ /* 0x000fe2000bf66270 */
[----:B------:R-:W5:Y:S01]  /*5300*/  @!P2 LDG.E.U16 R206, desc[UR20][R158.64] ;  /* 0x000000149ecea981 */ /* 0x000f62000c1e1500 */
[----:B------:R-:W-:-:S03]  /*5310*/  ISETP.GE.AND P2, PT, R209, UR32, PT ;  /* 0x00000020d1007c0c */ /* 0x000fc6000bf46270 */
[----:B------:R-:W5:Y:S01]  /*5320*/  @!P4 LDG.E.U16 R208, desc[UR20][R164.64] ;  /* 0x00000014a4d0c981 */ /* 0x000f62000c1e1500 */
[----:B------:R-:W-:-:S03]  /*5330*/  ISETP.GE.AND P4, PT, R207, UR32, PT ;  /* 0x00000020cf007c0c */ /* 0x000fc6000bf86270 */
[----:B------:R-:W5:Y:S01]  /*5340*/  @!P5 LDG.E.U16 R212, desc[UR20][R172.64] ;  /* 0x00000014acd4d981 */ /* 0x000f62000c1e1500 */
[----:B------:R-:W-:-:S03]  /*5350*/  ISETP.GE.AND P5, PT, R205, UR32, PT ;  /* 0x00000020cd007c0c */ /* 0x000fc6000bfa6270 */
[----:B------:R-:W5:Y:S01]  /*5360*/  @!P6 LDG.E.U16 R210, desc[UR20][R166.64] ;  /* 0x00000014a6d2e981 */ /* 0x000f62000c1e1500 */
[----:B------:R-:W-:Y:S02]  /*5370*/  ISETP.GE.AND P6, PT, R15, UR32, PT ;  /* 0x000000200f007c0c */ /* 0x000fe4000bfc6270 */
[----:B------:R-:W-:Y:S01]  /*5380*/  PRMT R216, RZ, 0x7610, R216 ;  /* 0x00007610ffd87816 */ /* 0x000fe200000000d8 */
[C---:B------:R-:W-:Y:S01]  /*5390*/  IMAD.WIDE R174, R231.reuse, 0x2, R174 ;  /* 0x00000002e7ae7825 */ /* 0x040fe200078e02ae */
[----:B------:R-:W-:Y:S02]  /*53a0*/  PRMT R214, RZ, 0x7610, R214 ;  /* 0x00007610ffd67816 */ /* 0x000fe400000000d6 */
[----:B------:R-:W-:Y:S01]  /*53b0*/  PRMT R218, RZ, 0x7610, R218 ;  /* 0x00007610ffda7816 */ /* 0x000fe200000000da */
[C---:B------:R-:W-:Y:S01]  /*53c0*/  IMAD.WIDE R192, R231.reuse, 0x2, R192 ;  /* 0x00000002e7c07825 */ /* 0x040fe200078e02c0 */
[----:B------:R-:W-:Y:S01]  /*53d0*/  PRMT R34, RZ, 0x7610, R34 ;  /* 0x00007610ff227816 */ /* 0x000fe20000000022 */
[----:B------:R-:W5:Y:S01]  /*53e0*/  @!P3 LDG.E.U16 R216, desc[UR20][R180.64] ;  /* 0x00000014b4d8b981 */ /* 0x000f62000c1e1500 */
[----:B------:R-:W-:Y:S01]  /*53f0*/  PRMT R28, RZ, 0x7610, R28 ;  /* 0x00007610ff1c7816 */ /* 0x000fe2000000001c */
[----:B------:R-:W-:-:S02]  /*5400*/  IMAD.WIDE R80, R231, 0x2, R80 ;  /* 0x00000002e7507825 */ /* 0x000fc400078e0250 */
[----:B------:R-:W5:Y:S04]  /*5410*/  @!P2 LDG.E.U16 R214, desc[UR20][R174.64] ;  /* 0x00000014aed6a981 */ /* 0x000f68000c1e1500 */
[----:B------:R-:W5:Y:S04]  /*5420*/  @!P4 LDG.E.U16 R218, desc[UR20][R182.64] ;  /* 0x00000014b6dac981 */ /* 0x000f68000c1e1500 */
[----:B------:R-:W5:Y:S04]  /*5430*/  @!P5 LDG.E.U16 R34, desc[UR20][R192.64] ;  /* 0x00000014c022d981 */ /* 0x000f68000c1e1500 */
[----:B------:R-:W5:Y:S01]  /*5440*/  @!P6 LDG.E.U16 R28, desc[UR20][R80.64] ;  /* 0x00000014501ce981 */ /* 0x000f62000c1e1500 */
[----:B------:R-:W-:Y:S01]  /*5450*/  ISETP.GE.AND P4, PT, R13, UR32, PT ;  /* 0x000000200d007c0c */ /* 0x000fe2000bf86270 */
[----:B------:R-:W-:Y:S01]  /*5460*/  IMAD.WIDE R82, R231, 0x2, R82 ;  /* 0x00000002e7527825 */ /* 0x000fe200078e0252 */
[----:B------:R-:W-:-:S02]  /*5470*/  PRMT R245, RZ, 0x7610, R245 ;  /* 0x00007610fff57816 */ /* 0x000fc400000000f5 */
[----:B------:R-:W-:Y:S02]  /*5480*/  ISETP.GE.AND P3, PT, R73, UR32, PT ;  /* 0x0000002049007c0c */ /* 0x000fe4000bf66270 */
[----:B------:R-:W-:Y:S02]  /*5490*/  ISETP.GE.AND P2, PT, R31, UR32, PT ;  /* 0x000000201f007c0c */ /* 0x000fe4000bf46270 */
[----:B------:R-:W-:-:S05]  /*54a0*/  ISETP.GE.AND P5, PT, R7, UR32, PT ;  /* 0x0000002007007c0c */ /* 0x000fca000bfa6270 */
[----:B------:R-:W5:Y:S01]  /*54b0*/  @!P4 LDG.E.U16 R245, desc[UR20][R82.64] ;  /* 0x0000001452f5c981 */ /* 0x000f62000c1e1500 */
[----:B------:R-:W-:Y:S01]  /*54c0*/  ISETP.GE.AND P4, PT, R29, UR32, PT ;  /* 0x000000201d007c0c */ /* 0x000fe2000bf86270 */
[C---:B------:R-:W-:Y:S01]  /*54d0*/  IMAD.WIDE R154, R231.reuse, 0x2, R154 ;  /* 0x00000002e79a7825 */ /* 0x040fe200078e029a */
[----:B------:R-:W-:Y:S02]  /*54e0*/  PRMT R233, RZ, 0x7610, R233 ;  /* 0x00007610ffe97816 */ /* 0x000fe400000000e9 */
[----:B------:R-:W-:Y:S01]  /*54f0*/  PRMT R249, RZ, 0x7610, R249 ;  /* 0x00007610fff97816 */ /* 0x000fe200000000f9 */
[C---:B------:R-:W-:Y:S01]  /*5500*/  IMAD.WIDE R200, R231.reuse, 0x2, R200 ;  /* 0x00000002e7c87825 */ /* 0x040fe200078e02c8 */
[----:B------:R-:W-:Y:S02]  /*5510*/  PRMT R235, RZ, 0x7610, R235 ;  /* 0x00007610ffeb7816 */ /* 0x000fe400000000eb */
[----:B------:R-:W-:Y:S01]  /*5520*/  PRMT R251, RZ, 0x7610, R251 ;  /* 0x00007610fffb7816 */ /* 0x000fe200000000fb */
[C---:B------:R-:W-:Y:S01]  /*5530*/  IMAD.WIDE R152, R231.reuse, 0x2, R152 ;  /* 0x00000002e7987825 */ /* 0x040fe200078e0298 */
[----:B------:R-:W5:Y:S03]  /*5540*/  @!P3 LDG.E.U16 R233, desc[UR20][R200.64] ;  /* 0x00000014c8e9b981 */ /* 0x000f66000c1e1500 */
[----:B------:R-:W-:Y:S01]  /*5550*/  IMAD.WIDE R202, R231, 0x2, R202 ;  /* 0x00000002e7ca7825 */ /* 0x000fe200078e02ca */
[----:B------:R-:W5:Y:S01]  /*5560*/  @!P5 LDG.E.U16 R235, desc[UR20][R152.64] ;  /* 0x0000001498ebd981 */ /* 0x000f62000c1e1500 */
[----:B------:R-:W-:-:S02]  /*5570*/  ISETP.GE.AND P3, PT, R71, UR32, PT ;  /* 0x0000002047007c0c */ /* 0x000fc4000bf66270 */
[----:B------:R-:W-:Y:S01]  /*5580*/  ISETP.GE.AND P5, PT, R69, UR32, PT ;  /* 0x0000002045007c0c */ /* 0x000fe2000bfa6270 */
[----:B------:R-:W5:Y:S01]  /*5590*/  @!P2 LDG.E.U16 R249, desc[UR20][R202.64] ;  /* 0x00000014caf9a981 */ /* 0x000f62000c1e1500 */
[----:B------:R-:W-:-:S03]  /*55a0*/  ISETP.GE.AND P2, PT, R27, UR32, PT ;  /* 0x000000201b007c0c */ /* 0x000fc6000bf46270 */
        /* <DEDUP_REMOVED lines=15> */
[----:B------:R-:W-:Y:S02]  /*56a0*/  ISETP.GE.AND P2, PT, R23, UR32, PT ;  /* 0x0000002017007c0c */ /* 0x000fe4000bf46270 */
[----:B------:R-:W-:Y:S01]  /*56b0*/  ISETP.GE.AND P5, PT, R35, UR32, PT ;  /* 0x0000002023007c0c */ /* 0x000fe2000bfa6270 */
[----:B------:R-:W5:Y:S01]  /*56c0*/  @!P4 LDG.E.U16 R18, desc[UR20][R170.64] ;  /* 0x00000014aa12c981 */ /* 0x000f62000c1e1500 */
[----:B------:R-:W-:Y:S01]  /*56d0*/  ISETP.GE.AND P4, PT, R21, UR32, PT ;  /* 0x0000002015007c0c */ /* 0x000fe2000bf86270 */
[C---:B------:R-:W-:Y:S01]  /*56e0*/  IMAD.WIDE R194, R231.reuse, 0x2, R194 ;  /* 0x00000002e7c27825 */ /* 0x040fe200078e02c2 */
[----:B------:R-:W-:Y:S02]  /*56f0*/  PRMT R247, RZ, 0x7610, R247 ;  /* 0x00007610fff77816 */ /* 0x000fe400000000f7 */
[----:B------:R-:W-:Y:S01]  /*5700*/  PRMT R241, RZ, 0x7610, R241 ;  /* 0x00007610fff17816 */ /* 0x000fe200000000f1 */
[----:B------:R-:W-:Y:S01]  /*5710*/  IMAD.WIDE R186, R231, 0x2, R186 ;  /* 0x00000002e7ba7825 */ /* 0x000fe200078e02ba */
[----:B------:R-:W-:-:S02]  /*5720*/  PRMT R20, RZ, 0x7610, R20 ;  /* 0x00007610ff147816 */ /* 0x000fc40000000014 */
[----:B------:R-:W-:Y:S01]  /*5730*/  PRMT R243, RZ, 0x7610, R243 ;  /* 0x00007610fff37816 */ /* 0x000fe200000000f3 */
[C---:B------:R-:W-:Y:S01]  /*5740*/  IMAD.WIDE R184, R231.reuse, 0x2, R184 ;  /* 0x00000002e7b87825 */ /* 0x040fe200078e02b8 */
[----:B------:R-:W-:Y:S01]  /*5750*/  PRMT R22, RZ, 0x7610, R22 ;  /* 0x00007610ff167816 */ /* 0x000fe20000000016 */
[----:B------:R-:W5:Y:S02]  /*5760*/  @!P6 LDG.E.U16 R247, desc[UR20][R194.64] ;  /* 0x00000014c2f7e981 */ /* 0x000f64000c1e1500 */
[C---:B------:R-:W-:Y:S02]  /*5770*/  IMAD.WIDE R178, R231.reuse, 0x2, R178 ;  /* 0x00000002e7b27825 */ /* 0x040fe400078e02b2 */
[----:B------:R-:W5:Y:S02]  /*5780*/  @!P5 LDG.E.U16 R243, desc[UR20][R184.64] ;  /* 0x00000014b8f3d981 */ /* 0x000f64000c1e1500 */
[----:B------:R-:W-:Y:S02]  /*5790*/  IMAD.WIDE R176, R231, 0x2, R176 ;  /* 0x00000002e7b07825 */ /* 0x000fe400078e02b0 */
[----:B------:R-:W5:Y:S04]  /*57a0*/  @!P2 LDG.E.U16 R20, desc[UR20][R178.64] ;  /* 0x00000014b214a981 */ /* 0x000f68000c1e1500 */
[----:B------:R-:W5:Y:S04]  /*57b0*/  @!P3 LDG.E.U16 R241, desc[UR20][R176.64] ;  /* 0x00000014b0f1b981 */ /* 0x000f68000c1e1500 */
[----:B------:R-:W5:Y:S01]  /*57c0*/  @!P4 LDG.E.U16 R22, desc[UR20][R186.64] ;  /* 0x00000014ba16c981 */ /* 0x000f62000c1e1500 */
[----:B------:R-:W-:Y:S01]  /*57d0*/  BAR.SYNC.DEFER_BLOCKING 0x0 ;  /* 0x0000000000007b1d */ /* 0x000fe20000010000 */
[----:B------:R-:W-:Y:S01]  /*57e0*/  ISETP.GE.AND P2, PT, R19, UR32, PT ;  /* 0x0000002013007c0c */ /* 0x000fe2000bf46270 */
[----:B------:R-:W-:Y:S01]  /*57f0*/  IMAD.WIDE R138, R75, 0x2, R138 ;  /* 0x000000024b8a7825 */ /* 0x000fe200078e028a */
[----:B------:R-:W-:-:S02]  /*5800*/  PRMT R224, RZ, 0x7610, R224 ;  /* 0x00007610ffe07816 */ /* 0x000fc400000000e0 */
[----:B------:R-:W-:Y:S01]  /*5810*/  PRMT R232, RZ, 0x7610, R232 ;  /* 0x00007610ffe87816 */ /* 0x000fe200000000e8 */
[C---:B------:R-:W-:Y:S01]  /*5820*/  IMAD.WIDE R132, R75.reuse, 0x2, R132 ;  /* 0x000000024b847825 */ /* 0x040fe200078e0284 */
[----:B------:R-:W-:Y:S02]  /*5830*/  PRMT R240, RZ, 0x7610, R240 ;  /* 0x00007610fff07816 */ /* 0x000fe400000000f0 */
[----:B------:R-:W-:Y:S01]  /*5840*/  PRMT R226, RZ, 0x7610, R226 ;  /* 0x00007610ffe27816 */ /* 0x000fe200000000e2 */
[C---:B------:R-:W-:Y:S01]  /*5850*/  IMAD.WIDE R124, R75.reuse, 0x2, R124 ;  /* 0x000000024b7c7825 */ /* 0x040fe200078e027c */
[----:B------:R-:W-:Y:S02]  /*5860*/  PRMT R234, RZ, 0x7610, R234 ;  /* 0x00007610ffea7816 */ /* 0x000fe400000000ea */
[----:B------:R-:W-:Y:S01]  /*5870*/  PRMT R242, RZ, 0x7610, R242 ;  /* 0x00007610fff27816 */ /* 0x000fe200000000f2 */
[----:B------:R-:W-:Y:S01]  /*5880*/  IMAD.WIDE R116, R75, 0x2, R116 ;  /* 0x000000024b747825 */ /* 0x000fe200078e0274 */
[----:B------:R-:W-:-:S02]  /*5890*/  PRMT R220, RZ, 0x7610, R220 ;  /* 0x00007610ffdc7816 */ /* 0x000fc400000000dc */
[----:B------:R-:W-:Y:S01]  /*58a0*/  PRMT R228, RZ, 0x7610, R228 ;  /* 0x00007610ffe47816 */ /* 0x000fe200000000e4 */
[C---:B------:R-:W-:Y:S01]  /*58b0*/  IMAD.WIDE R108, R75.reuse, 0x2, R108 ;  /* 0x000000024b6c7825 */ /* 0x040fe200078e026c */
[----:B------:R-:W-:Y:S02]  /*58c0*/  PRMT R236, RZ, 0x7610, R236 ;  /* 0x00007610ffec7816 */ /* 0x000fe400000000ec */
[----:B------:R-:W-:Y:S01]  /*58d0*/  PRMT R244, RZ, 0x7610, R244 ;  /* 0x00007610fff47816 */ /* 0x000fe200000000f4 */
[C---:B------:R-:W-:Y:S01]  /*58e0*/  IMAD.WIDE R100, R75.reuse, 0x2, R100 ;  /* 0x000000024b647825 */ /* 0x040fe200078e0264 */
[----:B------:R-:W-:Y:S01]  /*58f0*/  PRMT R222, RZ, 0x7610, R222 ;  /* 0x00007610ffde7816 */ /* 0x000fe200000000de */
[----:B------:R-:W5:Y:S02]  /*5900*/  @!P2 LDG.E.U16 R224, desc[UR20][R124.64] ;  /* 0x000000147ce0a981 */ /* 0x000f64000c1e1500 */
[C---:B------:R-:W-:Y:S01]  /*5910*/  IMAD.WIDE R92, R75.reuse, 0x2, R92 ;  /* 0x000000024b5c7825 */ /* 0x040fe200078e025c */
[----:B------:R-:W-:Y:S01]  /*5920*/  PRMT R230, RZ, 0x7610, R230 ;  /* 0x00007610ffe67816 */ /* 0x000fe200000000e6 */
[----:B------:R-:W5:Y:S02]  /*5930*/  @!P2 LDG.E.U16 R232, desc[UR20][R132.64] ;  /* 0x0000001484e8a981 */ /* 0x000f64000c1e1500 */
[C---:B------:R-:W-:Y:S01]  /*5940*/  IMAD.WIDE R84, R75.reuse, 0x2, R84 ;  /* 0x000000024b547825 */ /* 0x040fe200078e0254 */
[----:B------:R-:W-:Y:S01]  /*5950*/  PRMT R238, RZ, 0x7610, R238 ;  /* 0x00007610ffee7816 */ /* 0x000fe200000000ee */
[----:B------:R-:W5:Y:S01]  /*5960*/  @!P2 LDG.E.U16 R240, desc[UR20][R138.64] ;  /* 0x000000148af0a981 */ /* 0x000f62000c1e1500 */
[----:B------:R-:W-:Y:S01]  /*5970*/  PRMT R246, RZ, 0x7610, R246 ;  /* 0x00007610fff67816 */ /* 0x000fe200000000f6 */
[----:B------:R-:W-:-:S04]  /*5980*/  IMAD.WIDE R140, R75, 0x2, R140 ;  /* 0x000000024b8c7825 */ /* 0x000fc800078e028c */
[C---:B------:R-:W-:Y:S01]  /*5990*/  IMAD.WIDE R134, R75.reuse, 0x2, R134 ;  /* 0x000000024b867825 */ /* 0x040fe200078e0286 */
[----:B------:R-:W5:Y:S03]  /*59a0*/  @!P2 LDG.E.U16 R242, desc[UR20][R140.64] ;  /* 0x000000148cf2a981 */ /* 0x000f66000c1e1500 */
[C---:B------:R-:W-:Y:S01]  /*59b0*/  IMAD.WIDE R126, R75.reuse, 0x2, R126 ;  /* 0x000000024b7e7825 */ /* 0x040fe200078e027e */
[----:B------:R-:W5:Y:S03]  /*59c0*/  @!P2 LDG.E.U16 R234, desc[UR20][R134.64] ;  /* 0x0000001486eaa981 */ /* 0x000f66000c1e1500 */
[C---:B------:R-:W-:Y:S01]  /*59d0*/  IMAD.WIDE R118, R75.reuse, 0x2, R118 ;  /* 0x000000024b767825 */ /* 0x040fe200078e0276 */
[----:B------:R-:W5:Y:S03]  /*59e0*/  @!P2 LDG.E.U16 R226, desc[UR20][R126.64] ;  /* 0x000000147ee2a981 */ /* 0x000f66000c1e1500 */
[----:B------:R-:W-:-:S04]  /*59f0*/  IMAD.WIDE R110, R75, 0x2, R110 ;  /* 0x000000024b6e7825 */ /* 0x000fc800078e026e */
[----:B------:R-:W-:-:S04]  /*5a00*/  IMAD.WIDE R102, R75, 0x2, R102 ;  /* 0x000000024b667825 */ /* 0x000fc800078e0266 */
[----:B------:R-:W-:-:S04]  /*5a10*/  IMAD.WIDE R94, R75, 0x2, R94 ;  /* 0x000000024b5e7825 */ /* 0x000fc800078e025e */
[----:B------:R-:W-:-:S04]  /*5a20*/  IMAD.WIDE R86, R75, 0x2, R86 ;  /* 0x000000024b567825 */ /* 0x000fc800078e0256 */
[----:B------:R-:W-:-:S04]  /*5a30*/  IMAD.WIDE R142, R75, 0x2, R142 ;  /* 0x000000024b8e7825 */ /* 0x000fc800078e028e */
[C---:B------:R-:W-:Y:S01]  /*5a40*/  IMAD.WIDE R136, R75.reuse, 0x2, R136 ;  /* 0x000000024b887825 */ /* 0x040fe200078e0288 */
[----:B------:R-:W5:Y:S03]  /*5a50*/  @!P2 LDG.E.U16 R244, desc[UR20][R142.64] ;  /* 0x000000148ef4a981 */ /* 0x000f66000c1e1500 */
        /* <DEDUP_REMOVED lines=17> */
[----:B--2---:R0:W-:Y:S04]  /*5b70*/  STS.U16 [R12+UR9+0x4000], R24 ;  /* 0x004000180c007988 */ /* 0x0041e80008000409 */
[----:B---3--:R1:W-:Y:S01]  /*5b80*/  STS.U16 [R12+UR9+0x4400], R30 ;  /* 0x0044001e0c007988 */ /* 0x0083e20008000409 */
[----:B------:R-:W-:Y:S01]  /*5b90*/  IMAD.WIDE R98, R75, 0x2, R98 ;  /* 0x000000024b627825 */ /* 0x000fe200078e0262 */
[----:B0-----:R-:W-:-:S03]  /*5ba0*/  PRMT R24, RZ, 0x7610, R24 ;  /* 0x00007610ff187816 */ /* 0x001fc60000000018 */
[----:B------:R-:W-:Y:S01]  /*5bb0*/  IMAD.WIDE R90, R75, 0x2, R90 ;  /* 0x000000024b5a7825 */ /* 0x000fe200078e025a */
[----:B-1----:R-:W-:-:S03]  /*5bc0*/  PRMT R30, RZ, 0x7610, R30 ;  /* 0x00007610ff1e7816 */ /* 0x002fc6000000001e */
[----:B------:R-:W-:Y:S01]  /*5bd0*/  IMAD.WIDE R146, R75, 0x2, R146 ;  /* 0x000000024b927825 */ /* 0x000fe200078e0292 */
[----:B------:R-:W2:Y:S04]  /*5be0*/  @!P2 LDG.E.U16 R24, desc[UR20][R84.64] ;  /* 0x000000145418a981 */ /* 0x000ea8000c1e1500 */
[----:B------:R-:W3:Y:S04]  /*5bf0*/  @!P2 LDG.E.U16 R30, desc[UR20][R90.64] ;  /* 0x000000145a1ea981 */ /* 0x000ee8000c1e1500 */
[----:B----4-:R0:W-:Y:S04]  /*5c00*/  STS.U16 [R12+UR9+0x4800], R68 ;  /* 0x004800440c007988 */ /* 0x0101e80008000409 */
[----:B------:R-:W4:Y:S04]  /*5c10*/  @!P2 LDG.E.U16 R246, desc[UR20][R146.64] ;  /* 0x0000001492f6a981 */ /* 0x000f28000c1e1500 */
[----:B-----5:R1:W-:Y:S01]  /*5c20*/  STS.U16 [R12+UR9+0x4c00], R72 ;  /* 0x004c00480c007988 */ /* 0x0203e20008000409 */
[----:B0-----:R-:W-:-:S06]  /*5c30*/  PRMT R68, RZ, 0x7610, R68 ;  /* 0x00007610ff447816 */ /* 0x001fcc0000000044 */
[----:B------:R-:W5:Y:S04]  /*5c40*/  @!P2 LDG.E.U16 R68, desc[UR20][R96.64] ;  /* 0x000000146044a981 */ /* 0x000f68000c1e1500 */
[----:B------:R0:W-:Y:S01]  /*5c50*/  STS.U16 [R12+UR9+0x5000], R204 ;  /* 0x005000cc0c007988 */ /* 0x0001e20008000409 */
[----:B-1----:R-:W-:-:S03]  /*5c60*/  PRMT R72, RZ, 0x7610, R72 ;  /* 0x00007610ff487816 */ /* 0x002fc60000000048 */
[----:B------:R1:W-:Y:S04]  /*5c70*/  STS.U16 [R12+UR9+0x5400], R208 ;  /* 0x005400d00c007988 */ /* 0x0003e80008000409 */
[----:B------:R1:W-:Y:S01]  /*5c80*/  STS.U16 [R12+UR9+0x5800], R212 ;  /* 0x005800d40c007988 */ /* 0x0003e20008000409 */
[----:B0-----:R-:W-:-:S03]  /*5c90*/  PRMT R204, RZ, 0x7610, R204 ;  /* 0x00007610ffcc7816 */ /* 0x001fc600000000cc */
[----:B------:R-:W3:Y:S01]  /*5ca0*/  @!P2 LDG.E.U16 R72, desc[UR20][R100.64] ;  /* 0x000000146448a981 */ /* 0x000ee2000c1e1500 */
[----:B-1----:R-:W-:-:S03]  /*5cb0*/  PRMT R208, RZ, 0x7610, R208 ;  /* 0x00007610ffd07816 */ /* 0x002fc600000000d0 */
[----:B------:R-:W4:Y:S01]  /*5cc0*/  @!P2 LDG.E.U16 R204, desc[UR20][R104.64] ;  /* 0x0000001468cca981 */ /* 0x000f22000c1e1500 */
[----:B------:R-:W-:-:S03]  /*5cd0*/  PRMT R212, RZ, 0x7610, R212 ;  /* 0x00007610ffd47816 */ /* 0x000fc600000000d4 */
[----:B------:R-:W4:Y:S04]  /*5ce0*/  @!P2 LDG.E.U16 R208, desc[UR20][R108.64] ;  /* 0x000000146cd0a981 */ /* 0x000f28000c1e1500 */
[----:B------:R0:W-:Y:S04]  /*5cf0*/  STS.U16 [R12+UR9+0x5c00], R216 ;  /* 0x005c00d80c007988 */ /* 0x0001e80008000409 */
[----:B------:R1:W-:Y:S04]  /*5d00*/  STS.U16 [R10+UR9+0x4100], R26 ;  /* 0x0041001a0a007988 */ /* 0x0003e80008000409 */
[----:B------:R1:W-:Y:S01]  /*5d10*/  STS.U16 [R10+UR9+0x4500], R32 ;  /* 0x004500200a007988 */ /* 0x0003e20008000409 */
[----:B0-----:R-:W-:-:S03]  /*5d20*/  PRMT R216, RZ, 0x7610, R216 ;  /* 0x00007610ffd87816 */ /* 0x001fc600000000d8 */
[----:B------:R-:W-:Y:S01]  /*5d30*/  STS.U16 [R10+UR9+0x4900], R70 ;  /* 0x004900460a007988 */ /* 0x000fe20008000409 */
[----:B-1----:R-:W-:-:S03]  /*5d40*/  PRMT R26, RZ, 0x7610, R26 ;  /* 0x00007610ff1a7816 */ /* 0x002fc6000000001a */
[----:B------:R0:W-:Y:S01]  /*5d50*/  STS.U16 [R10+UR9+0x4d00], R74 ;  /* 0x004d004a0a007988 */ /* 0x0001e20008000409 */
[----:B------:R-:W-:-:S03]  /*5d60*/  PRMT R32, RZ, 0x7610, R32 ;  /* 0x00007610ff207816 */ /* 0x000fc60000000020 */
[----:B------:R-:W-:Y:S04]  /*5d70*/  STS.U16 [R10+UR9+0x5100], R206 ;  /* 0x005100ce0a007988 */ /* 0x000fe80008000409 */
[----:B------:R1:W-:Y:S01]  /*5d80*/  STS.U16 [R10+UR9+0x5500], R210 ;  /* 0x005500d20a007988 */ /* 0x0003e20008000409 */
[----:B0-----:R-:W-:-:S03]  /*5d90*/  PRMT R74, RZ, 0x7610, R74 ;  /* 0x00007610ff4a7816 */ /* 0x001fc6000000004a */
[----:B------:R-:W-:Y:S04]  /*5da0*/  STS.U16 [R10+UR9+0x5900], R214 ;  /* 0x005900d60a007988 */ /* 0x000fe80008000409 */
[----:B------:R0:W-:Y:S01]  /*5db0*/  STS.U16 [R10+UR9+0x5d00], R218 ;  /* 0x005d00da0a007988 */ /* 0x0001e20008000409 */
[----:B-1----:R-:W-:-:S03]  /*5dc0*/  PRMT R210, RZ, 0x7610, R210 ;  /* 0x00007610ffd27816 */ /* 0x002fc600000000d2 */
[----:B------:R1:W-:Y:S01]  /*5dd0*/  STS.U16 [R8+UR9+0x4600], R34 ;  /* 0x0046002208007988 */ /* 0x0003e20008000409 */
[----:B------:R-:W-:-:S03]  /*5de0*/  PRMT R70, RZ, 0x7610, R70 ;  /* 0x00007610ff467816 */ /* 0x000fc60000000046 */
[----:B------:R1:W-:Y:S01]  /*5df0*/  STS.U16 [R8+UR9+0x4200], R28 ;  /* 0x0042001c08007988 */ /* 0x0003e20008000409 */
[----:B0-----:R-:W-:Y:S02]  /*5e00*/  PRMT R218, RZ, 0x7610, R218 ;  /* 0x00007610ffda7816 */ /* 0x001fe400000000da */
[----:B------:R-:W-:Y:S01]  /*5e10*/  PRMT R206, RZ, 0x7610, R206 ;  /* 0x00007610ffce7816 */ /* 0x000fe200000000ce */
[----:B------:R-:W5:Y:S01]  /*5e20*/  @!P2 LDG.E.U16 R32, desc[UR20][R92.64] ;  /* 0x000000145c20a981 */ /* 0x000f62000c1e1500 */
[----:B-1----:R-:W-:Y:S02]  /*5e30*/  PRMT R34, RZ, 0x7610, R34 ;  /* 0x00007610ff227816 */ /* 0x002fe40000000022 */
[----:B------:R-:W-:Y:S01]  /*5e40*/  PRMT R214, RZ, 0x7610, R214 ;  /* 0x00007610ffd67816 */ /* 0x000fe200000000d6 */
[----:B------:R-:W5:Y:S01]  /*5e50*/  @!P2 LDG.E.U16 R216, desc[UR20][R116.64] ;  /* 0x0000001474d8a981 */ /* 0x000f62000c1e1500 */
[----:B------:R-:W-:-:S03]  /*5e60*/  PRMT R28, RZ, 0x7610, R28 ;  /* 0x00007610ff1c7816 */ /* 0x000fc6000000001c */
[----:B------:R-:W5:Y:S04]  /*5e70*/  @!P2 LDG.E.U16 R26, desc[UR20][R86.64] ;  /* 0x00000014561aa981 */ /* 0x000f68000c1e1500 */
        /* <DEDUP_REMOVED lines=26> */
[----:B------:R-:W-:-:S04]  /*6020*/  ULEA UR11, UR5, UR9, 0x3 ;  /* 0x00000009050b7291 */ /* 0x000fc8000f8e18ff */
[----:B------:R-:W-:Y:S01]  /*6030*/  UIADD3 UR11, UPT, UPT, UR11, 0x8000, URZ ;  /* 0x000080000b0b7890 */ /* 0x000fe2000fffe0ff */
[----:B--2---:R0:W-:Y:S04]  /*6040*/  STS.U16 [R12+UR9+0x6000], R24 ;  /* 0x006000180c007988 */ /* 0x0041e80008000409 */
[----:B---3--:R0:W-:Y:S04]  /*6050*/  STS.U16 [R12+UR9+0x6800], R72 ;  /* 0x006800480c007988 */ /* 0x0081e80008000409 */
[----:B----4-:R0:W-:Y:S04]  /*6060*/  STS.U16 [R12+UR9+0x6c00], R208 ;  /* 0x006c00d00c007988 */ /* 0x0101e80008000409 */
[----:B-----5:R0:W-:Y:S04]  /*6070*/  STS.U16 [R12+UR9+0x6400], R32 ;  /* 0x006400200c007988 */ /* 0x0201e80008000409 */
        /* <DEDUP_REMOVED lines=25> */
[----:B------:R1:W-:Y:S06]  /*6210*/  MEMBAR.ALL.CTA ;  /* 0x0000000000007992 */ /* 0x0003ec0000008000 */
[----:B-1----:R-:W1:Y:S02]  /*6220*/  FENCE.VIEW.ASYNC.S ;  /* 0x00000000000073c6 */ /* 0x002e640000000000 */
[----:B-1----:R-:W-:Y:S06]  /*6230*/  BAR.SYNC.DEFER_BLOCKING 0x0 ;  /* 0x0000000000007b1d */ /* 0x002fec0000010000 */
[----:B------:R-:W-:Y:S05]  /*6240*/  @P0 BRA `(.L_x_9) ;  /* 0x00000000004c0947 */ /* 0x000fea0003800000 */
[----:B------:R-:W-:Y:S01]  /*6250*/  UMOV UR13, 0x40004040 ;  /* 0x40004040000d7882 */ /* 0x000fe20000000000 */
        /* <DEDUP_REMOVED lines=9> */
[----:B------:R1:W-:Y:S01]  /*62f0*/  UTCHMMA gdesc[UR12], gdesc[UR14], tmem[UR8], tmem[UR16], idesc[UR17], UPT ;  /* 0x00ff100e0c0075ea */ /* 0x0003e2000b800008 */
        /* <DEDUP_REMOVED lines=8> */
.L_x_9:
[----:B------:R-:W-:Y:S01]  /*6380*/  UIADD3 UR5, UPT, UPT, UR5, 0x1, URZ ;  /* 0x0000000105057890 */ /* 0x000fe2000fffe0ff */
[----:B------:R-:W-:Y:S01]  /*6390*/  VIADD R14, R14, 0xffffffff ;  /* 0xffffffff0e0e7836 */ /* 0x000fe20000000000 */
[----:B------:R-:W-:Y:S02]  /*63a0*/  UIADD3 UR32, UPT, UPT, UR32, -0x40, URZ ;  /* 0xffffffc020207890 */ /* 0x000fe4000fffe0ff */
[----:B------:R-:W-:Y:S02]  /*63b0*/  UISETP.GT.AND UP1, UPT, UR5, 0x1, UPT ;  /* 0x000000010500788c */ /* 0x000fe4000bf24270 */
[----:B------:R-:W-:Y:S02]  /*63c0*/  ISETP.NE.U32.AND P2, PT, R14, RZ, PT ;  /* 0x000000ff0e00720c */ /* 0x000fe40003f45070 */
[----:B-1----:R-:W-:Y:S02]  /*63d0*/  USEL UR6, URZ, 0x1, !UP1 ;  /* 0x00000001ff067887 */ /* 0x002fe4000c800000 */
[----:B------:R-:W-:-:S02]  /*63e0*/  USEL UR5, UR5, URZ, !UP1 ;  /* 0x000000ff05057287 */ /* 0x000fc4000c800000 */
[----:B------:R-:W-:-:S03]  /*63f0*/  ULOP3.LUT UR7, UR4, UR6, URZ, 0x3c, !UPT ;  /* 0x0000000604077292 */ /* 0x000fc6000f8e3cff */
[----:B------:R-:W-:-:S04]  /*6400*/  UMOV UR6, UR4 ;  /* 0x0000000400067c82 */ /* 0x000fc80008000000 */
[----:B------:R-:W-:Y:S01]  /*6410*/  UMOV UR4, UR7 ;  /* 0x0000000700047c82 */ /* 0x000fe20008000000 */
[----:B------:R-:W-:Y:S05]  /*6420*/  @P2 BRA `(.L_x_10) ;  /* 0xffffffe800d82947 */ /* 0x000fea000383ffff */
.L_x_7:
[----:B------:R-:W-:-:S13]  /*6430*/  ISETP.GE.AND P0, PT, R4, 0x40, PT ;  /* 0x000000400400780c */ /* 0x000fda0003f06270 */
[----:B------:R-:W-:Y:S05]  /*6440*/  @!P0 BRA `(.L_x_11) ;  /* 0x0000000000108947 */ /* 0x000fea0003800000 */
[----:B------:R-:W-:-:S06]  /*6450*/  USHF.L.U32 UR6, UR6, 0x1f, URZ ;  /* 0x0000001f06067899 */ /* 0x000fcc00080006ff */
[----:B------:R-:W-:-:S04]  /*6460*/  IMAD.U32 R4, RZ, RZ, UR6 ;  /* 0x00000006ff047e24 */ /* 0x000fc8000f8e00ff */
[----:B------:R-:W1:Y:S02]  /*6470*/  SYNCS.PHASECHK.TRANS64.TRYWAIT P0, [UR11], R4 ;  /* 0x00000004ff0075a7 */ /* 0x000e64000800110b */
[----:B-1----:R-:W-:Y:S05]  /*6480*/  @!P0 BRA `(.L_x_12) ;  /* 0x0000001000448947 */ /* 0x002fea0003800000 */
.L_x_11:
[----:B------:R-:W-:Y:S01]  /*6490*/  BAR.SYNC.DEFER_BLOCKING 0x0 ;  /* 0x0000000000007b1d */ /* 0x000fe20000010000 */
[C---:B------:R-:W-:Y:S02]  /*64a0*/  IMAD.SHL.U32 R69, R66.reuse, 0x80, RZ ;  /* 0x0000008042457824 */ /* 0x040fe400078e00ff */
[C---:B------:R-:W-:Y:S02]  /*64b0*/  IMAD.SHL.U32 R67, R66.reuse, 0x10, RZ ;  /* 0x0000001042437824 */ /* 0x040fe400078e00ff */
[----:B0-----:R-:W-:Y:S01]  /*64c0*/  IMAD.SHL.U32 R68, R66, 0x8, RZ ;  /* 0x0000000842447824 */ /* 0x001fe200078e00ff */
[----:B------:R-:W-:Y:S01]  /*64d0*/  LOP3.LUT R69, R69, 0x800, RZ, 0xc0, !PT ;  /* 0x0000080045457812 */ /* 0x000fe200078ec0ff */
[----:B------:R-:W0:Y:S01]  /*64e0*/  LDCU.128 UR12, c[0x0][0x390] ;  /* 0x00007200ff0c77ac */ /* 0x000e220008000c00 */
[----:B------:R-:W-:Y:S02]  /*64f0*/  LOP3.LUT R66, R67, 0xf0, RZ, 0xc0, !PT ;  /* 0x000000f043427812 */ /* 0x000fe400078ec0ff */
[----:B------:R-:W-:Y:S01]  /*6500*/  LOP3.LUT R68, R68, 0x300, RZ, 0xc0, !PT ;  /* 0x0000030044447812 */ /* 0x000fe200078ec0ff */
[----:B------:R-:W1:Y:S01]  /*6510*/  LDCU UR4, c[0x0][0x3b4] ;  /* 0x00007680ff0477ac */ /* 0x000e620008000800 */
[----:B------:R-:W-:-:S02]  /*6520*/  IADD3 R69, PT, PT, R66, UR9, R69 ;  /* 0x0000000942457c10 */ /* 0x000fc4000fffe045 */
[----:B------:R-:W-:Y:S01]  /*6530*/  LOP3.LUT R67, R67, 0x7f0, RZ, 0xc0, !PT ;  /* 0x000007f043437812 */ /* 0x000fe200078ec0ff */
[----:B------:R-:W2:Y:S02]  /*6540*/  LDCU UR5, c[0x0][0x3b8] ;  /* 0x00007700ff0577ac */ /* 0x000ea40008000800 */
[----:B------:R-:W-:Y:S01]  /*6550*/  IMAD.IADD R66, R68, 0x1, R69 ;  /* 0x0000000144427824 */ /* 0x000fe200078e0245 */
[----:B------:R-:W3:Y:S02]  /*6560*/  @!P1 SYNCS.CCTL.IV [UR9+0x8000] ;  /* 0x00800000ff0099b1 */ /* 0x000ee40008000009 */
[----:B---3--:R-:W-:Y:S01]  /*6570*/  BAR.SYNC.DEFER_BLOCKING 0x0 ;  /* 0x0000000000007b1d */ /* 0x008fe20000010000 */
[C---:B0-----:R-:W-:Y:S01]  /*6580*/  ISETP.GE.AND P0, PT, R38.reuse, UR14, PT ;  /* 0x0000000e26007c0c */ /* 0x041fe2000bf06270 */
[----:B-1----:R-:W-:-:S03]  /*6590*/  IMAD R38, R38, UR4, RZ ;  /* 0x0000000426267c24 */ /* 0x002fc6000f8e02ff */
[----:B------:R-:W-:Y:S02]  /*65a0*/  ISETP.LT.AND P2, PT, R65, UR15, !P0 ;  /* 0x0000000f41007c0c */ /* 0x000fe4000c741270 */
[----:B------:R-:W-:Y:S01]  /*65b0*/  ISETP.LT.AND P4, PT, R63, UR15, !P0 ;  /* 0x0000000f3f007c0c */ /* 0x000fe2000c781270 */
[----:B------:R-:W-:Y:S01]  /*65c0*/  LDTM.16dp32bit_t0_t15.x32 R4, tmem[UR10] ;  /* 0x0000000a000479ee */ /* 0x000fe20008a80000 */
[----:B------:R-:W0:Y:S01]  /*65d0*/  LDTM.16dp32bit_t16_t31.x32 R4, tmem[UR10+0x20] ;  /* 0x0000200a000479ee */ /* 0x000e220008aa0000 */
[----:B--2---:R-:W-:Y:S01]  /*65e0*/  IMAD R65, R65, UR5, RZ ;  /* 0x0000000541417c24 */ /* 0x004fe2000f8e02ff */
[C---:B------:R-:W-:Y:S01]  /*65f0*/  ISETP.LT.AND P3, PT, R62.reuse, UR15, !P0 ;  /* 0x0000000f3e007c0c */ /* 0x040fe2000c761270 */
[----:B------:R-:W-:Y:S02]  /*6600*/  IMAD R63, R63, UR5, RZ ;  /* 0x000000053f3f7c24 */ /* 0x000fe4000f8e02ff */
[----:B------:R-:W-:Y:S01]  /*6610*/  IMAD R62, R62, UR5, RZ ;  /* 0x000000053e3e7c24 */ /* 0x000fe2000f8e02ff */
[----:B------:R-:W1:Y:S01]  /*6620*/  @!P1 SYNCS.CCTL.IV [UR9+0x8008] ;  /* 0x00800800ff0099b1 */ /* 0x000e620008000009 */
[----:B------:R-:W-:Y:S01]  /*6630*/  NOP ;  /* 0x0000000000007918 */ /* 0x000fe20000000000 */
[----:B0-----:R-:W-:-:S02]  /*6640*/  F2FP.BF16.F32.PACK_AB R4, R6, R4 ;  /* 0x000000040604723e */ /* 0x001fc400000010ff */
[----:B------:R-:W-:Y:S02]  /*6650*/  F2FP.BF16.F32.PACK_AB R68, R7, R5 ;  /* 0x000000050744723e */ /* 0x000fe400000010ff */
[----:B------:R-:W-:Y:S02]  /*6660*/  F2FP.BF16.F32.PACK_AB R5, R10, R8 ;  /* 0x000000080a05723e */ /* 0x000fe400000010ff */
[----:B------:R-:W-:Y:S02]  /*6670*/  F2FP.BF16.F32.PACK_AB R69, R11, R9 ;  /* 0x000000090b45723e */ /* 0x000fe400000010ff */
[----:B------:R-:W-:Y:S02]  /*6680*/  F2FP.BF16.F32.PACK_AB R6, R14, R12 ;  /* 0x0000000c0e06723e */ /* 0x000fe400000010ff */
[----:B------:R-:W-:Y:S02]  /*6690*/  F2FP.BF16.F32.PACK_AB R70, R15, R13 ;  /* 0x0000000d0f46723e */ /* 0x000fe400000010ff */
[----:B------:R-:W-:-:S02]  /*66a0*/  F2FP.BF16.F32.PACK_AB R7, R18, R16 ;  /* 0x000000101207723e */ /* 0x000fc400000010ff */
[----:B------:R-:W-:Y:S02]  /*66b0*/  F2FP.BF16.F32.PACK_AB R71, R19, R17 ;  /* 0x000000111347723e */ /* 0x000fe400000010ff */
[----:B------:R-:W-:Y:S01]  /*66c0*/  F2FP.BF16.F32.PACK_AB R20, R22, R20 ;  /* 0x000000141614723e */ /* 0x000fe200000010ff */
[----:B-1----:R-:W-:Y:S01]  /*66d0*/  STS.128 [R66], R4 ;  /* 0x0000000442007388 */ /* 0x002fe20000000c00 */
[----:B------:R-:W-:Y:S02]  /*66e0*/  F2FP.BF16.F32.PACK_AB R72, R23, R21 ;  /* 0x000000151748723e */ /* 0x000fe400000010ff */
[----:B------:R-:W-:Y:S01]  /*66f0*/  F2FP.BF16.F32.PACK_AB R21, R26, R24 ;  /* 0x000000181a15723e */ /* 0x000fe200000010ff */
[----:B------:R0:W-:Y:S01]  /*6700*/  STS.128 [R66+0x400], R68 ;  /* 0x0004004442007388 */ /* 0x0001e20000000c00 */
[----:B------:R-:W-:Y:S02]  /*6710*/  F2FP.BF16.F32.PACK_AB R73, R27, R25 ;  /* 0x000000191b49723e */ /* 0x000fe400000010ff */
[----:B------:R-:W-:Y:S01]  /*6720*/  F2FP.BF16.F32.PACK_AB R22, R30, R28 ;  /* 0x0000001c1e16723e */ /* 0x000fe200000010ff */
[----:B------:R-:W-:Y:S01]  /*6730*/  BAR.SYNC.DEFER_BLOCKING 0x0 ;  /* 0x0000000000007b1d */ /* 0x000fe20000010000 */
[----:B------:R-:W-:-:S02]  /*6740*/  F2FP.BF16.F32.PACK_AB R74, R31, R29 ;  /* 0x0000001d1f4a723e */ /* 0x000fc400000010ff */
[----:B------:R-:W-:Y:S02]  /*6750*/  F2FP.BF16.F32.PACK_AB R23, R34, R32 ;  /* 0x000000202217723e */ /* 0x000fe400000010ff */
[----:B------:R-:W-:Y:S02]  /*6760*/  F2FP.BF16.F32.PACK_AB R75, R35, R33 ;  /* 0x00000021234b723e */ /* 0x000fe400000010ff */
[----:B0-----:R-:W-:-:S04]  /*6770*/  LEA R68, P1, R38, UR12, 0x1 ;  /* 0x0000000c26447c11 */ /* 0x001fc8000f8208ff */
[----:B------:R-:W-:Y:S02]  /*6780*/  LEA.HI.X.SX32 R38, R38, UR13, 0x1, P1 ;  /* 0x0000000d26267c11 */ /* 0x000fe400088f0eff */
[-C--:B------:R-:W-:Y:S02]  /*6790*/  LEA R12, P1, R65, R68.reuse, 0x1 ;  /* 0x00000044410c7211 */ /* 0x080fe400078208ff */
[----:B------:R-:W-:Y:S02]  /*67a0*/  LEA R18, P5, R63, R68, 0x1 ;  /* 0x000000443f127211 */ /* 0x000fe400078a08ff */
[----:B------:R-:W-:Y:S01]  /*67b0*/  LEA.HI.X.SX32 R13, R65, R38, 0x1, P1 ;  /* 0x00000026410d7211 */ /* 0x000fe200008f0eff */
[----:B------:R-:W0:Y:S01]  /*67c0*/  LDS.128 R8, [R67+UR9] ;  /* 0x0000000943087984 */ /* 0x000e220008000c00 */
[C---:B------:R-:W-:Y:S01]  /*67d0*/  ISETP.LT.AND P1, PT, R64.reuse, UR15, !P0 ;  /* 0x0000000f40007c0c */ /* 0x040fe2000c721270 */
[----:B------:R-:W-:Y:S02]  /*67e0*/  IMAD R64, R64, UR5, RZ ;  /* 0x0000000540407c24 */ /* 0x000fe4000f8e02ff */
[----:B------:R-:W-:Y:S01]  /*67f0*/  LDS.128 R4, [R67+UR9+0x800] ;  /* 0x0008000943047984 */ /* 0x000fe20008000c00 */
[----:B------:R-:W-:Y:S06]  /*6800*/  BAR.SYNC.DEFER_BLOCKING 0x0 ;  /* 0x0000000000007b1d */ /* 0x000fec0000010000 */
[----:B------:R1:W-:Y:S04]  /*6810*/  STS.128 [R66], R20 ;  /* 0x0000001442007388 */ /* 0x0003e80000000c00 */
[----:B------:R-:W-:Y:S01]  /*6820*/  STS.128 [R66+0x400], R72 ;  /* 0x0004004842007388 */ /* 0x000fe20000000c00 */
[----:B------:R-:W-:Y:S01]  /*6830*/  BAR.SYNC.DEFER_BLOCKING 0x0 ;  /* 0x0000000000007b1d */ /* 0x000fe20000010000 */
[----:B0-----:R-:W-:-:S05]  /*6840*/  PRMT R19, R8, 0x7632, R19 ;  /* 0x0000763208137816 */ /* 0x001fca0000000013 */
[----:B------:R-:W-:Y:S01]  /*6850*/  @P2 STG.E.U16 desc[UR20][R12.64], R8 ;  /* 0x000000080c002986 */ /* 0x000fe2000c101514 */
[----:B------:R-:W-:-:S03]  /*6860*/  LEA R16, P2, R64, R68, 0x1 ;  /* 0x0000004440107211 */ /* 0x000fc600078408ff */
[----:B------:R-:W0:Y:S01]  /*6870*/  LDS.128 R12, [R67+UR9] ;  /* 0x00000009430c7984 */ /* 0x000e220008000c00 */
[----:B------:R-:W-:Y:S02]  /*6880*/  LEA.HI.X.SX32 R17, R64, R38, 0x1, P2 ;  /* 0x0000002640117211 */ /* 0x000fe400010f0eff */
[C---:B------:R-:W-:Y:S01]  /*6890*/  ISETP.LT.AND P2, PT, R61.reuse, UR15, !P0 ;  /* 0x0000000f3d007c0c */ /* 0x040fe2000c741270 */
[----:B------:R-:W-:Y:S01]  /*68a0*/  IMAD R61, R61, UR5, RZ ;  /* 0x000000053d3d7c24 */ /* 0x000fe2000f8e02ff */
[----:B------:R-:W2:Y:S04]  /*68b0*/  LDS.128 R64, [R67+UR9+0x800] ;  /* 0x0008000943407984 */ /* 0x000ea80008000c00 */
[----:B------:R3:W-:Y:S01]  /*68c0*/  @P1 STG.E.U16 desc[UR20][R16.64], R19 ;  /* 0x0000001310001986 */ /* 0x0007e2000c101514 */
[----:B-1----:R-:W-:-:S04]  /*68d0*/  LEA R20, P1, R62, R68, 0x1 ;  /* 0x000000443e147211 */ /* 0x002fc800078208ff */
[-C--:B------:R-:W-:Y:S02]  /*68e0*/  LEA.HI.X.SX32 R21, R62, R38.reuse, 0x1, P1 ;  /* 0x000000263e157211 */ /* 0x080fe400008f0eff */
[----:B---3--:R-:W-:Y:S02]  /*68f0*/  LEA.HI.X.SX32 R19, R63, R38, 0x1, P5 ;  /* 0x000000263f137211 */ /* 0x008fe400028f0eff */
[----:B------:R-:W-:Y:S02]  /*6900*/  PRMT R17, R9, 0x7632, R17 ;  /* 0x0000763209117816 */ /* 0x000fe40000000011 */
[C---:B------:R-:W-:Y:S01]  /*6910*/  LEA R22, P5, R61.reuse, R68, 0x1 ;  /* 0x000000443d167211 */ /* 0x040fe200078a08ff */
[----:B------:R1:W-:Y:S01]  /*6920*/  @P4 STG.E.U16 desc[UR20][R18.64], R9 ;  /* 0x0000000912004986 */ /* 0x0003e2000c101514 */
[C---:B------:R-:W-:Y:S01]  /*6930*/  ISETP.LT.AND P4, PT, R58.reuse, UR15, !P0 ;  /* 0x0000000f3a007c0c */ /* 0x040fe2000c781270 */
[----:B------:R-:W-:Y:S01]  /*6940*/  IMAD R58, R58, UR5, RZ ;  /* 0x000000053a3a7c24 */ /* 0x000fe2000f8e02ff */
[----:B------:R-:W-:Y:S01]  /*6950*/  LEA.HI.X.SX32 R23, R61, R38, 0x1, P5 ;  /* 0x000000263d177211 */ /* 0x000fe200028f0eff */
[----:B------:R3:W-:Y:S01]  /*6960*/  @P3 STG.E.U16 desc[UR20][R20.64], R17 ;  /* 0x0000001114003986 */ /* 0x0007e2000c101514 */
[C---:B------:R-:W-:Y:S01]  /*6970*/  ISETP.LT.AND P3, PT, R60.reuse, UR15, !P0 ;  /* 0x0000000f3c007c0c */ /* 0x040fe2000c761270 */
[----:B------:R-:W-:-:S02]  /*6980*/  IMAD R60, R60, UR5, RZ ;  /* 0x000000053c3c7c24 */ /* 0x000fc4000f8e02ff */
[----:B------:R4:W-:Y:S01]  /*6990*/  @P2 STG.E.U16 desc[UR20][R22.64], R10 ;  /* 0x0000000a16002986 */ /* 0x0009e2000c101514 */
[C---:B------:R-:W-:Y:S01]  /*69a0*/  ISETP.LT.AND P2, PT, R59.reuse, UR15, !P0 ;  /* 0x0000000f3b007c0c */ /* 0x040fe2000c741270 */
[----:B------:R-:W-:Y:S01]  /*69b0*/  IMAD R59, R59, UR5, RZ ;  /* 0x000000053b3b7c24 */ /* 0x000fe2000f8e02ff */
[-C--:B------:R-:W-:Y:S02]  /*69c0*/  LEA R16, P1, R60, R68.reuse, 0x1 ;  /* 0x000000443c107211 */ /* 0x080fe400078208ff */
[----:B-1----:R-:W-:Y:S02]  /*69d0*/  PRMT R19, R10, 0x7632, R19 ;  /* 0x000076320a137816 */ /* 0x002fe40000000013 */
[----:B------:R-:W-:Y:S02]  /*69e0*/  LEA R8, P5, R59, R68, 0x1 ;  /* 0x000000443b087211 */ /* 0x000fe400078a08ff */
[----:B---3--:R-:W-:Y:S02]  /*69f0*/  LEA.HI.X.SX32 R17, R60, R38, 0x1, P1 ;  /* 0x000000263c117211 */ /* 0x008fe400008f0eff */
[C---:B------:R-:W-:Y:S01]  /*6a00*/  ISETP.LT.AND P1, PT, R57.reuse, UR15, !P0 ;  /* 0x0000000f39007c0c */ /* 0x040fe2000c721270 */
[----:B------:R-:W-:Y:S01]  /*6a10*/  IMAD R57, R57, UR5, RZ ;  /* 0x0000000539397c24 */ /* 0x000fe2000f8e02ff */
[----:B------:R-:W-:Y:S01]  /*6a20*/  LEA R18, P6, R58, R68, 0x1 ;  /* 0x000000443a127211 */ /* 0x000fe200078c08ff */
[----:B------:R1:W-:Y:S01]  /*6a30*/  @P3 STG.E.U16 desc[UR20][R16.64], R19 ;  /* 0x0000001310003986 */ /* 0x0003e2000c101514 */
[----:B------:R-:W-:-:S02]  /*6a40*/  LEA.HI.X.SX32 R9, R59, R38, 0x1, P5 ;  /* 0x000000263b097211 */ /* 0x000fc400028f0eff */
[----:B----4-:R-:W-:Y:S02]  /*6a50*/  PRMT R10, R11, 0x7632, R10 ;  /* 0x000076320b0a7816 */ /* 0x010fe4000000000a */
[C---:B------:R-:W-:Y:S01]  /*6a60*/  LEA R20, P3, R57.reuse, R68, 0x1 ;  /* 0x0000004439147211 */ /* 0x040fe200078608ff */
[----:B------:R3:W-:Y:S01]  /*6a70*/  @P2 STG.E.U16 desc[UR20][R8.64], R11 ;  /* 0x0000000b08002986 */ /* 0x0007e2000c101514 */
[C---:B------:R-:W-:Y:S01]  /*6a80*/  ISETP.LT.AND P2, PT, R54.reuse, UR15, !P0 ;  /* 0x0000000f36007c0c */ /* 0x040fe2000c741270 */
[----:B------:R-:W-:Y:S01]  /*6a90*/  IMAD R54, R54, UR5, RZ ;  /* 0x0000000536367c24 */ /* 0x000fe2000f8e02ff */
[-C--:B------:R-:W-:Y:S02]  /*6aa0*/  LEA.HI.X.SX32 R21, R57, R38.reuse, 0x1, P3 ;  /* 0x0000002639157211 */ /* 0x080fe400018f0eff */
[C---:B------:R-:W-:Y:S01]  /*6ab0*/  ISETP.LT.AND P3, PT, R55.reuse, UR15, !P0 ;  /* 0x0000000f37007c0c */ /* 0x040fe2000c761270 */
[----:B------:R-:W-:Y:S01]  /*6ac0*/  IMAD R55, R55, UR5, RZ ;  /* 0x0000000537377c24 */ /* 0x000fe2000f8e02ff */
[----:B-1----:R-:W-:-:S02]  /*6ad0*/  LEA.HI.X.SX32 R19, R58, R38, 0x1, P6 ;  /* 0x000000263a137211 */ /* 0x002fc400030f0eff */
[C---:B------:R-:W-:Y:S01]  /*6ae0*/  ISETP.LT.AND P5, PT, R53.reuse, UR15, !P0 ;  /* 0x0000000f35007c0c */ /* 0x040fe2000c7a1270 */
[----:B------:R-:W-:Y:S02]  /*6af0*/  IMAD R53, R53, UR5, RZ ;  /* 0x0000000535357c24 */ /* 0x000fe4000f8e02ff */
[----:B------:R1:W-:Y:S01]  /*6b00*/  @P4 STG.E.U16 desc[UR20][R18.64], R10 ;  /* 0x0000000a12004986 */ /* 0x0003e2000c101514 */
[C---:B------:R-:W-:Y:S01]  /*6b10*/  ISETP.LT.AND P4, PT, R56.reuse, UR15, !P0 ;  /* 0x0000000f38007c0c */ /* 0x040fe2000c781270 */
[----:B------:R-:W-:Y:S01]  /*6b20*/  IMAD R56, R56, UR5, RZ ;  /* 0x0000000538387c24 */ /* 0x000fe2000f8e02ff */
[-C--:B---3--:R-:W-:Y:S01]  /*6b30*/  LEA R8, P6, R55, R68.reuse, 0x1 ;  /* 0x0000004437087211 */ /* 0x088fe200078c08ff */
[----:B0-----:R-:W-:Y:S03]  /*6b40*/  @P1 STG.E.U16 desc[UR20][R20.64], R12 ;  /* 0x0000000c14001986 */ /* 0x001fe6000c101514 */
[----:B------:R-:W-:-:S02]  /*6b50*/  LEA R16, P1, R56, R68, 0x1 ;  /* 0x0000004438107211 */ /* 0x000fc400078208ff */
[-C--:B------:R-:W-:Y:S02]  /*6b60*/  LEA.HI.X.SX32 R9, R55, R38.reuse, 0x1, P6 ;  /* 0x0000002637097211 */ /* 0x080fe400030f0eff */
[----:B------:R-:W-:Y:S02]  /*6b70*/  LEA.HI.X.SX32 R17, R56, R38, 0x1, P1 ;  /* 0x0000002638117211 */ /* 0x000fe400008f0eff */
[----:B-1----:R-:W-:Y:S02]  /*6b80*/  PRMT R19, R12, 0x7632, R19 ;  /* 0x000076320c137816 */ /* 0x002fe40000000013 */
[----:B------:R-:W-:-:S03]  /*6b90*/  LEA R10, P1, R54, R68, 0x1 ;  /* 0x00000044360a7211 */ /* 0x000fc600078208ff */
[----:B------:R0:W-:Y:S01]  /*6ba0*/  @P4 STG.E.U16 desc[UR20][R16.64], R19 ;  /* 0x0000001310004986 */ /* 0x0001e2000c101514 */
[----:B------:R-:W-:Y:S02]  /*6bb0*/  LEA.HI.X.SX32 R11, R54, R38, 0x1, P1 ;  /* 0x00000026360b7211 */ /* 0x000fe400008f0eff */
[C---:B------:R-:W-:Y:S01]  /*6bc0*/  LEA R18, P4, R53.reuse, R68, 0x1 ;  /* 0x0000004435127211 */ /* 0x040fe200078808ff */
[----:B------:R1:W-:Y:S01]  /*6bd0*/  @P3 STG.E.U16 desc[UR20][R8.64], R13 ;  /* 0x0000000d08003986 */ /* 0x0003e2000c101514 */
[C---:B------:R-:W-:Y:S01]  /*6be0*/  ISETP.LT.AND P1, PT, R52.reuse, UR15, !P0 ;  /* 0x0000000f34007c0c */ /* 0x040fe2000c721270 */
[----:B------:R-:W-:Y:S01]  /*6bf0*/  IMAD R52, R52, UR5, RZ ;  /* 0x0000000534347c24 */ /* 0x000fe2000f8e02ff */
[C---:B------:R-:W-:Y:S01]  /*6c00*/  ISETP.LT.AND P3, PT, R50.reuse, UR15, !P0 ;  /* 0x0000000f32007c0c */ /* 0x040fe2000c761270 */
[----:B------:R-:W-:Y:S01]  /*6c10*/  IMAD R50, R50, UR5, RZ ;  /* 0x0000000532327c24 */ /* 0x000fe2000f8e02ff */
[----:B0-----:R-:W-:Y:S02]  /*6c20*/  LEA.HI.X.SX32 R19, R53, R38, 0x1, P4 ;  /* 0x0000002635137211 */ /* 0x001fe400020f0eff */
[C---:B------:R-:W-:Y:S01]  /*6c30*/  ISETP.LT.AND P4, PT, R51.reuse, UR15, !P0 ;  /* 0x0000000f33007c0c */ /* 0x040fe2000c781270 */
[----:B------:R-:W-:Y:S01]  /*6c40*/  IMAD R51, R51, UR5, RZ ;  /* 0x0000000533337c24 */ /* 0x000fe2000f8e02ff */
[----:B-1----:R-:W-:-:S05]  /*6c50*/  PRMT R9, R13, 0x7632, R9 ;  /* 0x000076320d097816 */ /* 0x002fca0000000009 */
[----:B------:R0:W-:Y:S01]  /*6c60*/  @P2 STG.E.U16 desc[UR20][R10.64], R9 ;  /* 0x000000090a002986 */ /* 0x0001e2000c101514 */
[----:B------:R-:W-:-:S03]  /*6c70*/  LEA R16, P2, R52, R68, 0x1 ;  /* 0x0000004434107211 */ /* 0x000fc600078408ff */
[----:B------:R1:W-:Y:S01]  /*6c80*/  @P5 STG.E.U16 desc[UR20][R18.64], R14 ;  /* 0x0000000e12005986 */ /* 0x0003e2000c101514 */
[----:B------:R-:W-:Y:S02]  /*6c90*/  LEA.HI.X.SX32 R17, R52, R38, 0x1, P2 ;  /* 0x0000002634117211 */ /* 0x000fe400010f0eff */
[-C--:B------:R-:W-:Y:S02]  /*6ca0*/  LEA R8, P5, R51, R68.reuse, 0x1 ;  /* 0x0000004433087211 */ /* 0x080fe400078a08ff */
[C---:B------:R-:W-:Y:S01]  /*6cb0*/  ISETP.LT.AND P2, PT, R49.reuse, UR15, !P0 ;  /* 0x0000000f31007c0c */ /* 0x040fe2000c741270 */
[----:B------:R-:W-:Y:S01]  /*6cc0*/  IMAD R49, R49, UR5, RZ ;  /* 0x0000000531317c24 */ /* 0x000fe2000f8e02ff */
[----:B0-----:R-:W-:Y:S02]  /*6cd0*/  PRMT R11, R14, 0x7632, R11 ;  /* 0x000076320e0b7816 */ /* 0x001fe4000000000b */
[----:B------:R-:W-:Y:S02]  /*6ce0*/  LEA R10, P6, R50, R68, 0x1 ;  /* 0x00000044320a7211 */ /* 0x000fe400078c08ff */
[----:B------:R-:W-:Y:S01]  /*6cf0*/  LEA.HI.X.SX32 R9, R51, R38, 0x1, P5 ;  /* 0x0000002633097211 */ /* 0x000fe200028f0eff */
[----:B------:R0:W-:Y:S01]  /*6d00*/  @P1 STG.E.U16 desc[UR20][R16.64], R11 ;  /* 0x0000000b10001986 */ /* 0x0001e2000c101514 */
[C---:B------:R-:W-:Y:S01]  /*6d10*/  ISETP.LT.AND P1, PT, R48.reuse, UR15, !P0 ;  /* 0x0000000f30007c0c */ /* 0x040fe2000c721270 */
[----:B------:R-:W-:Y:S01]  /*6d20*/  IMAD R48, R48, UR5, RZ ;  /* 0x0000000530307c24 */ /* 0x000fe2000f8e02ff */
[----:B-1----:R-:W-:Y:S01]  /*6d30*/  PRMT R14, R15, 0x7632, R14 ;  /* 0x000076320f0e7816 */ /* 0x002fe2000000000e */
[----:B------:R1:W-:Y:S01]  /*6d40*/  @P4 STG.E.U16 desc[UR20][R8.64], R15 ;  /* 0x0000000f08004986 */ /* 0x0003e2000c101514 */
[----:B------:R-:W-:-:S02]  /*6d50*/  LEA R12, P5, R49, R68, 0x1 ;  /* 0x00000044310c7211 */ /* 0x000fc400078a08ff */
[C---:B------:R-:W-:Y:S01]  /*6d60*/  ISETP.LT.AND P4, PT, R45.reuse, UR15, !P0 ;  /* 0x0000000f2d007c0c */ /* 0x040fe2000c781270 */
[----:B------:R-:W-:Y:S01]  /*6d70*/  IMAD R45, R45, UR5, RZ ;  /* 0x000000052d2d7c24 */ /* 0x000fe2000f8e02ff */
[-C--:B------:R-:W-:Y:S02]  /*6d80*/  LEA.HI.X.SX32 R13, R49, R38.reuse, 0x1, P5 ;  /* 0x00000026310d7211 */ /* 0x080fe400028f0eff */
[----:B0-----:R-:W-:Y:S02]  /*6d90*/  LEA.HI.X.SX32 R11, R50, R38, 0x1, P6 ;  /* 0x00000026320b7211 */ /* 0x001fe400030f0eff */
[----:B-1----:R-:W-:-:S03]  /*6da0*/  PRMT R9, R4, 0x7632, R9 ;  /* 0x0000763204097816 */ /* 0x002fc60000000009 */
[----:B------:R0:W-:Y:S01]  /*6db0*/  @P3 STG.E.U16 desc[UR20][R10.64], R14 ;  /* 0x0000000e0a003986 */ /* 0x0001e2000c101514 */
[----:B------:R-:W-:-:S03]  /*6dc0*/  LEA R16, P3, R48, R68, 0x1 ;  /* 0x0000004430107211 */ /* 0x000fc600078608ff */
[----:B------:R1:W-:Y:S01]  /*6dd0*/  @P2 STG.E.U16 desc[UR20][R12.64], R4 ;  /* 0x000000040c002986 */ /* 0x0003e2000c101514 */
[----:B------:R-:W-:Y:S02]  /*6de0*/  LEA.HI.X.SX32 R17, R48, R38, 0x1, P3 ;  /* 0x0000002630117211 */ /* 0x000fe400018f0eff */
[C---:B------:R-:W-:Y:S01]  /*6df0*/  ISETP.LT.AND P3, PT, R47.reuse, UR15, !P0 ;  /* 0x0000000f2f007c0c */ /* 0x040fe2000c761270 */
[----:B------:R-:W-:Y:S01]  /*6e00*/  IMAD R47, R47, UR5, RZ ;  /* 0x000000052f2f7c24 */ /* 0x000fe2000f8e02ff */
[C---:B------:R-:W-:Y:S01]  /*6e10*/  ISETP.LT.AND P2, PT, R46.reuse, UR15, !P0 ;  /* 0x0000000f2e007c0c */ /* 0x040fe2000c741270 */
[----:B------:R-:W-:Y:S01]  /*6e20*/  IMAD R46, R46, UR5, RZ ;  /* 0x000000052e2e7c24 */ /* 0x000fe2000f8e02ff */
[----:B------:R3:W-:Y:S02]  /*6e30*/  @P1 STG.E.U16 desc[UR20][R16.64], R9 ;  /* 0x0000000910001986 */ /* 0x0007e4000c101514 */
[-C--:B------:R-:W-:Y:S02]  /*6e40*/  LEA R8, P1, R47, R68.reuse, 0x1 ;  /* 0x000000442f087211 */ /* 0x080fe400078208ff */
[----:B0-----:R-:W-:-:S02]  /*6e50*/  LEA R10, P5, R46, R68, 0x1 ;  /* 0x000000442e0a7211 */ /* 0x001fc400078a08ff */
[----:B-1----:R-:W-:Y:S02]  /*6e60*/  LEA R12, P6, R45, R68, 0x1 ;  /* 0x000000442d0c7211 */ /* 0x002fe400078c08ff */
[-C--:B------:R-:W-:Y:S02]  /*6e70*/  LEA.HI.X.SX32 R11, R46, R38.reuse, 0x1, P5 ;  /* 0x000000262e0b7211 */ /* 0x080fe400028f0eff */
[----:B------:R-:W-:Y:S02]  /*6e80*/  PRMT R4, R5, 0x7632, R4 ;  /* 0x0000763205047816 */ /* 0x000fe40000000004 */
[-C--:B---3--:R-:W-:Y:S01]  /*6e90*/  LEA.HI.X.SX32 R9, R47, R38.reuse, 0x1, P1 ;  /* 0x000000262f097211 */ /* 0x088fe200008f0eff */
[----:B------:R-:W-:Y:S01]  /*6ea0*/  IMAD R16, R40, UR5, RZ ;  /* 0x0000000528107c24 */ /* 0x000fe2000f8e02ff */
[C---:B------:R-:W-:Y:S01]  /*6eb0*/  ISETP.LT.AND P1, PT, R44.reuse, UR15, !P0 ;  /* 0x0000000f2c007c0c */ /* 0x040fe2000c721270 */
[----:B------:R-:W-:Y:S01]  /*6ec0*/  IMAD R44, R44, UR5, RZ ;  /* 0x000000052c2c7c24 */ /* 0x000fe2000f8e02ff */
[----:B------:R-:W-:Y:S01]  /*6ed0*/  LEA.HI.X.SX32 R13, R45, R38, 0x1, P6 ;  /* 0x000000262d0d7211 */ /* 0x000fe200030f0eff */
[----:B------:R0:W-:Y:S03]  /*6ee0*/  @P3 STG.E.U16 desc[UR20][R8.64], R5 ;  /* 0x0000000508003986 */ /* 0x0001e6000c101514 */
[C---:B------:R-:W-:Y:S01]  /*6ef0*/  LEA R14, P3, R44.reuse, R68, 0x1 ;  /* 0x000000442c0e7211 */ /* 0x040fe200078608ff */
[----:B------:R1:W-:Y:S01]  /*6f00*/  @P2 STG.E.U16 desc[UR20][R10.64], R4 ;  /* 0x000000040a002986 */ /* 0x0003e2000c101514 */
[C---:B------:R-:W-:Y:S01]  /*6f10*/  ISETP.LT.AND P2, PT, R43.reuse, UR15, !P0 ;  /* 0x0000000f2b007c0c */ /* 0x040fe2000c741270 */
[----:B------:R-:W-:Y:S01]  /*6f20*/  IMAD R43, R43, UR5, RZ ;  /* 0x000000052b2b7c24 */ /* 0x000fe2000f8e02ff */
[----:B------:R-:W-:Y:S01]  /*6f30*/  LEA.HI.X.SX32 R15, R44, R38, 0x1, P3 ;  /* 0x000000262c0f7211 */ /* 0x000fe200018f0eff */
[----:B------:R3:W-:Y:S01]  /*6f40*/  @P4 STG.E.U16 desc[UR20][R12.64], R6 ;  /* 0x000000060c004986 */ /* 0x0007e2000c101514 */
[C---:B------:R-:W-:Y:S01]  /*6f50*/  ISETP.LT.AND P4, PT, R42.reuse, UR15, !P0 ;  /* 0x0000000f2a007c0c */ /* 0x040fe2000c781270 */
[----:B------:R-:W-:Y:S01]  /*6f60*/  IMAD R42, R42, UR5, RZ ;  /* 0x000000052a2a7c24 */ /* 0x000fe2000f8e02ff */
[C---:B------:R-:W-:Y:S01]  /*6f70*/  ISETP.LT.AND P3, PT, R41.reuse, UR15, !P0 ;  /* 0x0000000f29007c0c */ /* 0x040fe2000c761270 */
[----:B------:R-:W-:Y:S01]  /*6f80*/  IMAD R41, R41, UR5, RZ ;  /* 0x0000000529297c24 */ /* 0x000fe2000f8e02ff */
[----:B0-----:R-:W-:-:S02]  /*6f90*/  PRMT R9, R6, 0x7632, R9 ;  /* 0x0000763206097816 */ /* 0x001fc40000000009 */
[-C--:B------:R-:W-:Y:S02]  /*6fa0*/  LEA R8, P5, R42, R68.reuse, 0x1 ;  /* 0x000000442a087211 */ /* 0x080fe400078a08ff */
[C---:B-1----:R-:W-:Y:S01]  /*6fb0*/  LEA R4, P6, R43.reuse, R68, 0x1 ;  /* 0x000000442b047211 */ /* 0x042fe200078c08ff */
[----:B------:R0:W-:Y:S01]  /*6fc0*/  @P1 STG.E.U16 desc[UR20][R14.64], R9 ;  /* 0x000000090e001986 */ /* 0x0001e2000c101514 */
[----:B------:R-:W-:Y:S02]  /*6fd0*/  ISETP.LT.AND P1, PT, R40, UR15, !P0 ;  /* 0x0000000f28007c0c */ /* 0x000fe4000c721270 */
[----:B------:R-:W-:Y:S02]  /*6fe0*/  LEA.HI.X.SX32 R5, R43, R38, 0x1, P6 ;  /* 0x000000262b057211 */ /* 0x000fe400030f0eff */
[----:B------:R-:W-:Y:S02]  /*6ff0*/  LEA R10, P6, R41, R68, 0x1 ;  /* 0x00000044290a7211 */ /* 0x000fe400078c08ff */
[----:B---3--:R-:W-:Y:S01]  /*7000*/  PRMT R6, R7, 0x7632, R6 ;  /* 0x0000763207067816 */ /* 0x008fe20000000006 */
[----:B------:R2:W-:Y:S01]  /*7010*/  @P2 STG.E.U16 desc[UR20][R4.64], R7 ;  /* 0x0000000704002986 */ /* 0x0005e2000c101514 */
[----:B------:R-:W-:-:S02]  /*7020*/  LEA.HI.X.SX32 R11, R41, R38, 0x1, P6 ;  /* 0x00000026290b7211 */ /* 0x000fc400030f0eff */
[----:B0-----:R-:W-:Y:S01]  /*7030*/  LEA.HI.X.SX32 R9, R42, R38, 0x1, P5 ;  /* 0x000000262a097211 */ /* 0x001fe200028f0eff */
[----:B------:R-:W-:Y:S01]  /*7040*/  IMAD R15, R2, UR5, RZ ;  /* 0x00000005020f7c24 */ /* 0x000fe2000f8e02ff */
[C---:B------:R-:W-:Y:S01]  /*7050*/  LEA R12, P5, R16.reuse, R68, 0x1 ;  /* 0x00000044100c7211 */ /* 0x040fe200078a08ff */
[----:B------:R-:W-:Y:S02]  /*7060*/  IMAD R14, R3, UR5, RZ ;  /* 0x00000005030e7c24 */ /* 0x000fe4000f8e02ff */
[----:B------:R0:W-:Y:S01]  /*7070*/  @P4 STG.E.U16 desc[UR20][R8.64], R6 ;  /* 0x0000000608004986 */ /* 0x0001e2000c101514 */
[----:B------:R-:W-:Y:S01]  /*7080*/  LEA.HI.X.SX32 R13, R16, R38, 0x1, P5 ;  /* 0x00000026100d7211 */ /* 0x000fe200028f0eff */
[----:B------:R-:W-:Y:S01]  /*7090*/  IMAD R16, R0, UR5, RZ ;  /* 0x0000000500107c24 */ /* 0x000fe2000f8e02ff */
[----:B--2---:R-:W-:Y:S01]  /*70a0*/  PRMT R5, R64, 0x7632, R5 ;  /* 0x0000763240057816 */ /* 0x004fe20000000005 */
[----:B------:R-:W-:Y:S01]  /*70b0*/  @P3 STG.E.U16 desc[UR20][R10.64], R64 ;  /* 0x000000400a003986 */ /* 0x000fe2000c101514 */
[C---:B------:R-:W-:Y:S01]  /*70c0*/  ISETP.LT.AND P4, PT, R37.reuse, UR15, !P0 ;  /* 0x0000000f25007c0c */ /* 0x040fe2000c781270 */
[----:B------:R-:W-:Y:S01]  /*70d0*/  IMAD R37, R37, UR5, RZ ;  /* 0x0000000525257c24 */ /* 0x000fe2000f8e02ff */
[C---:B------:R-:W-:Y:S01]  /*70e0*/  ISETP.LT.AND P3, PT, R36.reuse, UR15, !P0 ;  /* 0x0000000f24007c0c */ /* 0x040fe2000c761270 */
[----:B------:R1:W-:Y:S01]  /*70f0*/  @P1 STG.E.U16 desc[UR20][R12.64], R5 ;  /* 0x000000050c001986 */ /* 0x0003e2000c101514 */
[----:B------:R-:W-:Y:S01]  /*7100*/  ISETP.LT.AND P5, PT, R39, UR15, !P0 ;  /* 0x0000000f27007c0c */ /* 0x000fe2000c7a1270 */
[----:B------:R-:W-:-:S02]  /*7110*/  IMAD R36, R36, UR5, RZ ;  /* 0x0000000524247c24 */ /* 0x000fc4000f8e02ff */
[----:B------:R-:W-:Y:S01]  /*7120*/  IMAD R39, R39, UR5, RZ ;  /* 0x0000000527277c24 */ /* 0x000fe2000f8e02ff */
[CC--:B0-----:R-:W-:Y:S02]  /*7130*/  LEA R6, P1, R37.reuse, R68.reuse, 0x1 ;  /* 0x0000004425067211 */ /* 0x0c1fe400078208ff */
[C---:B------:R-:W-:Y:S02]  /*7140*/  LEA R8, P2, R36.reuse, R68, 0x1 ;  /* 0x0000004424087211 */ /* 0x040fe400078408ff */
[----:B------:R-:W-:Y:S02]  /*7150*/  LEA.HI.X.SX32 R7, R37, R38, 0x1, P1 ;  /* 0x0000002625077211 */ /* 0x000fe400008f0eff */
[-C--:B------:R-:W-:Y:S02]  /*7160*/  LEA R4, P6, R39, R68.reuse, 0x1 ;  /* 0x0000004427047211 */ /* 0x080fe400078c08ff */
[----:B-1----:R-:W-:Y:S02]  /*7170*/  LEA R12, P1, R15, R68, 0x1 ;  /* 0x000000440f0c7211 */ /* 0x002fe400078208ff */
[----:B------:R-:W-:-:S02]  /*7180*/  LEA.HI.X.SX32 R9, R36, R38, 0x1, P2 ;  /* 0x0000002624097211 */ /* 0x000fc400010f0eff */
[-C--:B------:R-:W-:Y:S02]  /*7190*/  LEA.HI.X.SX32 R5, R39, R38.reuse, 0x1, P6 ;  /* 0x0000002627057211 */ /* 0x080fe400030f0eff */
[----:B------:R-:W-:Y:S02]  /*71a0*/  ISETP.LT.AND P2, PT, R3, UR15, !P0 ;  /* 0x0000000f03007c0c */ /* 0x000fe4000c741270 */
[----:B------:R-:W-:Y:S01]  /*71b0*/  LEA.HI.X.SX32 R13, R15, R38, 0x1, P1 ;  /* 0x000000260f0d7211 */ /* 0x000fe200008f0eff */
[----:B------:R0:W-:Y:S01]  /*71c0*/  @P5 STG.E.U16 desc[UR20][R4.64], R65 ;  /* 0x0000004104005986 */ /* 0x0001e2000c101514 */
[----:B------:R-:W-:Y:S02]  /*71d0*/  LEA R10, P6, R14, R68, 0x1 ;  /* 0x000000440e0a7211 */ /* 0x000fe400078c08ff */
[----:B------:R-:W-:Y:S02]  /*71e0*/  ISETP.LT.AND P1, PT, R2, UR15, !P0 ;  /* 0x0000000f02007c0c */ /* 0x000fe4000c721270 */
[----:B------:R-:W-:-:S02]  /*71f0*/  ISETP.LT.AND P0, PT, R0, UR15, !P0 ;  /* 0x0000000f00007c0c */ /* 0x000fc4000c701270 */
[----:B------:R-:W-:Y:S02]  /*7200*/  PRMT R3, R65, 0x7632, R3 ;  /* 0x0000763241037816 */ /* 0x000fe40000000003 */
[----:B------:R-:W-:Y:S02]  /*7210*/  LEA.HI.X.SX32 R11, R14, R38, 0x1, P6 ;  /* 0x000000260e0b7211 */ /* 0x000fe400030f0eff */
[----:B------:R-:W-:Y:S01]  /*7220*/  LEA R14, P6, R16, R68, 0x1 ;  /* 0x00000044100e7211 */ /* 0x000fe200078c08ff */
[----:B------:R1:W-:Y:S01]  /*7230*/  @P4 STG.E.U16 desc[UR20][R6.64], R3 ;  /* 0x0000000306004986 */ /* 0x0003e2000c101514 */
[----:B0-----:R-:W-:Y:S02]  /*7240*/  PRMT R5, R66, 0x7632, R5 ;  /* 0x0000763242057816 */ /* 0x001fe40000000005 */
[----:B------:R-:W-:Y:S01]  /*7250*/  LEA.HI.X.SX32 R15, R16, R38, 0x1, P6 ;  /* 0x00000026100f7211 */ /* 0x000fe200030f0eff */
[----:B------:R0:W-:Y:S04]  /*7260*/  @P3 STG.E.U16 desc[UR20][R8.64], R66 ;  /* 0x0000004208003986 */ /* 0x0001e8000c101514 */
[----:B------:R0:W-:Y:S01]  /*7270*/  @P2 STG.E.U16 desc[UR20][R10.64], R5 ;  /* 0x000000050a002986 */ /* 0x0001e2000c101514 */
[----:B-1----:R-:W-:-:S03]  /*7280*/  PRMT R7, R67, 0x7632, R7 ;  /* 0x0000763243077816 */ /* 0x002fc60000000007 */
[----:B------:R0:W-:Y:S04]  /*7290*/  @P1 STG.E.U16 desc[UR20][R12.64], R67 ;  /* 0x000000430c001986 */ /* 0x0001e8000c101514 */
[----:B------:R0:W-:Y:S01]  /*72a0*/  @P0 STG.E.U16 desc[UR20][R14.64], R7 ;  /* 0x000000070e000986 */ /* 0x0001e2000c101514 */
[----:B------:R-:W-:Y:S06]  /*72b0*/  BAR.SYNC.DEFER_BLOCKING 0x0 ;  /* 0x0000000000007b1d */ /* 0x000fec0000010000 */
[----:B------:R-:W-:Y:S05]  /*72c0*/  BRA.U UP0, `(.L_x_13) ;  /* 0x0000000100a07547 */ /* 0x000fea000b800000 */
[----:B------:R-:W1:Y:S01]  /*72d0*/  S2UR UR5, SR_CgaCtaId ;  /* 0x00000000000579c3 */ /* 0x000e620000008800 */
[----:B------:R-:W-:Y:S01]  /*72e0*/  NOP ;  /* 0x0000000000007918 */ /* 0x000fe20000000000 */
[----:B------:R-:W-:Y:S01]  /*72f0*/  UMOV UR4, 0x50 ;  /* 0x0000005000047882 */ /* 0x000fe20000000000 */
[----:B------:R-:W-:Y:S02]  /*7300*/  IMAD.U32 R0, RZ, RZ, UR8 ;  /* 0x00000008ff007e24 */ /* 0x000fe4000f8e00ff */
[----:B------:R-:W-:Y:S02]  /*7310*/  IMAD.MOV.U32 R3, RZ, RZ, 0x3 ;  /* 0x00000003ff037424 */ /* 0x000fe400078e00ff */
[----:B0-----:R-:W-:Y:S01]  /*7320*/  IMAD.MOV.U32 R7, RZ, RZ, 0x1 ;  /* 0x00000001ff077424 */ /* 0x001fe200078e00ff */
[----:B------:R-:W-:-:S04]  /*7330*/  LOP3.LUT R0, R0, 0xffff, RZ, 0xc0, !PT ;  /* 0x0000ffff00007812 */ /* 0x000fc800078ec0ff */
[----:B------:R-:W-:-:S05]  /*7340*/  SHF.R.U32.HI R0, RZ, 0x5, R0 ;  /* 0x00000005ff007819 */ /* 0x000fca0000011600 */
[----:B------:R-:W-:Y:S01]  /*7350*/  VIADD R2, R0, 0x10 ;  /* 0x0000001000027836 */ /* 0x000fe20000000000 */
[----:B------:R-:W-:Y:S01]  /*7360*/  SHF.L.U32 R0, R3, R0, RZ ;  /* 0x0000000003007219 */ /* 0x000fe200000006ff */
[----:B-1----:R-:W-:-:S03]  /*7370*/  ULEA UR6, UR5, UR4, 0x18 ;  /* 0x0000000405067291 */ /* 0x002fc6000f8ec0ff */
[----:B------:R-:W-:-:S04]  /*7380*/  SHF.L.U32 R3, R7, R2, RZ ;  /* 0x0000000207037219 */ /* 0x000fc800000006ff */
[----:B------:R-:W-:Y:S02]  /*7390*/  LOP3.LUT R0, R3, R0, RZ, 0xfc, !PT ;  /* 0x0000000003007212 */ /* 0x000fe400078efcff */
[----:B------:R-:W0:Y:S02]  /*73a0*/  LDS R5, [UR6] ;  /* 0x00000006ff057984 */ /* 0x000e240008000800 */
[C---:B------:R-:W-:Y:S02]  /*73b0*/  LOP3.LUT R2, R0.reuse, 0xffff, RZ, 0xc0, !PT ;  /* 0x0000ffff00027812 */ /* 0x040fe400078ec0ff */
[----:B0-----:R-:W-:-:S04]  /*73c0*/  LOP3.LUT R3, R0, 0xffff, R5, 0x80, !PT ;  /* 0x0000ffff00037812 */ /* 0x001fc800078e8005 */
[----:B------:R-:W-:-:S13]  /*73d0*/  ISETP.NE.AND P0, PT, R3, R2, PT ;  /* 0x000000020300720c */ /* 0x000fda0003f05270 */
[----:B------:R-:W-:Y:S05]  /*73e0*/  @P0 BRA `(.L_x_14) ;  /* 0x0000000000500947 */ /* 0x000fea0003800000 */
[----:B------:R-:W-:Y:S02]  /*73f0*/  SHF.R.U32.HI R5, RZ, 0x10, R5 ;  /* 0x00000010ff057819 */ /* 0x000fe40000011605 */
[----:B------:R-:W-:-:S04]  /*7400*/  SHF.R.U32.HI R2, RZ, 0x10, R0 ;  /* 0x00000010ff027819 */ /* 0x000fc80000011600 */
[----:B------:R-:W-:-:S04]  /*7410*/  LOP3.LUT R5, R5, R2, RZ, 0xc0, !PT ;  /* 0x0000000205057212 */ /* 0x000fc800078ec0ff */
[----:B------:R-:W-:-:S13]  /*7420*/  ISETP.NE.AND P0, PT, R5, R2, PT ;  /* 0x000000020500720c */ /* 0x000fda0003f05270 */
[----:B------:R-:W-:Y:S05]  /*7430*/  @P0 BRA `(.L_x_15) ;  /* 0x0000000000300947 */ /* 0x000fea0003800000 */
[----:B------:R-:W-:Y:S01]  /*7440*/  R2UR UR4, R0 ;  /* 0x00000000000472ca */ /* 0x000fe200000e0000 */
[----:B------:R-:W-:Y:S01]  /*7450*/  VOTEU.ANY UR5, UPT, PT ;  /* 0x0000000000057886 */ /* 0x000fe200038e0100 */
[----:B------:R-:W0:Y:S01]  /*7460*/  S2R R0, SR_LANEID ;  /* 0x0000000000007919 */ /* 0x000e220000000000 */
[----:B------:R-:W-:-:S10]  /*7470*/  UFLO.U32 UR5, UR5 ;  /* 0x00000005000572bd */ /* 0x000fd400080e0000 */
[----:B------:R-:W-:-:S06]  /*7480*/  ULOP3.LUT UR4, URZ, UR4, URZ, 0x33, !UPT ;  /* 0x00000004ff047292 */ /* 0x000fcc000f8e33ff */
[----:B------:R-:W-:-:S04]  /*7490*/  IMAD.U32 R2, RZ, RZ, UR4 ;  /* 0x00000004ff027e24 */ /* 0x000fc8000f8e00ff */
[----:B------:R-:W1:Y:S02]  /*74a0*/  REDUX UR7, R2 ;  /* 0x00000000020773c4 */ /* 0x000e640000000000 */
[----:B------:R2:W-:Y:S01]  /*74b0*/  UTCATOMSWS.AND URZ, UR4 ;  /* 0x0000000400ff79e3 */ /* 0x0005e20008000000 */
[----:B0-----:R-:W-:Y:S01]  /*74c0*/  ISETP.EQ.U32.AND P0, PT, R0, UR5, PT ;  /* 0x0000000500007c0c */ /* 0x001fe2000bf02070 */
[----:B-1----:R-:W-:-:S12]  /*74d0*/  IMAD.U32 R0, RZ, RZ, UR7 ;  /* 0x00000007ff007e24 */ /* 0x002fd8000f8e00ff */
[----:B------:R2:W-:Y:S01]  /*74e0*/  @P0 ATOMS.AND RZ, [UR6], R0 ;  /* 0x00000000ffff098c */ /* 0x0005e2000a800006 */
[----:B------:R-:W-:Y:S05]  /*74f0*/  BRA `(.L_x_13) ;  /* 0x0000000000147947 */ /* 0x000fea0003800000 */
.L_x_15:
[----:B------:R-:W-:-:S07]  /*7500*/  MOV R2, 0x7520 ;  /* 0x0000752000027802 */ /* 0x000fce0000000f00 */
[----:B------:R-:W-:Y:S05]  /*7510*/  CALL.REL.NOINC `($__internal_0_$__cuda_sm10x_tcgen05_guardrail_trap_col_being_dealloced_not_returned_by_alloc) ;  /* 0x00000000002c7944 */ /* 0x000fea0003c00000 */
[----:B------:R-:W-:Y:S05]  /*7520*/  BRA `(.L_x_13) ;  /* 0x0000000000087947 */ /* 0x000fea0003800000 */
.L_x_14:
[----:B------:R-:W-:-:S07]  /*7530*/  MOV R2, 0x7550 ;  /* 0x0000755000027802 */ /* 0x000fce0000000f00 */
[----:B------:R-:W-:Y:S05]  /*7540*/  CALL.REL.NOINC `($__internal_2_$__cuda_sm10x_tcgen05_guardrail_trap_unallocated_columns_being_dealloced) ;  /* 0x0000000000387944 */ /* 0x000fea0003c00000 */
.L_x_13:
[----:B------:R-:W-:Y:S01]  /*7550*/  NOP ;  /* 0x0000000000007918 */ /* 0x000fe20000000000 */
[----:B--2---:R-:W-:Y:S05]  /*7560*/  EXIT ;  /* 0x000000000000794d */ /* 0x004fea0003800000 */
.L_x_8:
[----:B------:R-:W0:Y:S02]  /*7570*/  SYNCS.PHASECHK.TRANS64.TRYWAIT P2, [UR11], R16 ;  /* 0x00000010ff0075a7 */ /* 0x000e24000804110b */
[----:B0-----:R-:W-:Y:S05]  /*7580*/  @!P2 BRA `(.L_x_8) ;  /* 0xfffffffc00f8a947 */ /* 0x001fea000383ffff */
[----:B------:R-:W-:Y:S05]  /*7590*/  BRA `(.L_x_16) ;  /* 0xffffffd800947947 */ /* 0x000fea000383ffff */
.L_x_12:
[----:B------:R-:W1:Y:S02]  /*75a0*/  SYNCS.PHASECHK.TRANS64.TRYWAIT P0, [UR11], R4 ;  /* 0x00000004ff0075a7 */ /* 0x000e64000800110b */
[----:B-1----:R-:W-:Y:S05]  /*75b0*/  @!P0 BRA `(.L_x_12) ;  /* 0xfffffffc00f88947 */ /* 0x002fea000383ffff */
[----:B------:R-:W-:Y:S05]  /*75c0*/  BRA `(.L_x_11) ;  /* 0xffffffec00b07947 */ /* 0x000fea000383ffff */
        .weak           $__internal_0_$__cuda_sm10x_tcgen05_guardrail_trap_col_being_dealloced_not_returned_by_alloc
        .type           $__internal_0_$__cuda_sm10x_tcgen05_guardrail_trap_col_being_dealloced_not_returned_by_alloc,@function
        .size           $__internal_0_$__cuda_sm10x_tcgen05_guardrail_trap_col_being_dealloced_not_returned_by_alloc,($__internal_1_$__cuda_sm10x_tcgen05_guardrail_trap_phase_invalid_during_alloc - $__internal_0_$__cuda_sm10x_tcgen05_guardrail_trap_col_being_dealloced_not_returned_by_alloc)
$__internal_0_$__cuda_sm10x_tcgen05_guardrail_trap_col_being_dealloced_not_returned_by_alloc:
[----:B------:R-:W-:Y:S05]  /*75d0*/  BPT.TRAP 0x1 ;  /* 0x000000040000795c */ /* 0x000fea0000300000 */
[----:B------:R-:W-:-:S04]  /*75e0*/  IMAD.MOV.U32 R3, RZ, RZ, 0x0 ;  /* 0x00000000ff037424 */ /* 0x000fc800078e00ff */
[----:B------:R-:W-:Y:S05]  /*75f0*/  RET.REL.NODEC R2 `(matmul_kernel) ;  /* 0xffffff8802807950 */ /* 0x000fea0003c3ffff */
        .weak           $__internal_1_$__cuda_sm10x_tcgen05_guardrail_trap_phase_invalid_during_alloc
        .type           $__internal_1_$__cuda_sm10x_tcgen05_guardrail_trap_phase_invalid_during_alloc,@function
        .size           $__internal_1_$__cuda_sm10x_tcgen05_guardrail_trap_phase_invalid_during_alloc,($__internal_2_$__cuda_sm10x_tcgen05_guardrail_trap_unallocated_columns_being_dealloced - $__internal_1_$__cuda_sm10x_tcgen05_guardrail_trap_phase_invalid_during_alloc)
$__internal_1_$__cuda_sm10x_tcgen05_guardrail_trap_phase_invalid_during_alloc:
[----:B------:R-:W-:Y:S05]  /*7600*/  BPT.TRAP 0x1 ;  /* 0x000000040000795c */ /* 0x000fea0000300000 */
[----:B------:R-:W-:-:S04]  /*7610*/  IMAD.MOV.U32 R3, RZ, RZ, 0x0 ;  /* 0x00000000ff037424 */ /* 0x000fc800078e00ff */
[----:B------:R-:W-:Y:S05]  /*7620*/  RET.REL.NODEC R2 `(matmul_kernel) ;  /* 0xffffff8802747950 */ /* 0x000fea0003c3ffff */
        .weak           $__internal_2_$__cuda_sm10x_tcgen05_guardrail_trap_unallocated_columns_being_dealloced
        .type           $__internal_2_$__cuda_sm10x_tcgen05_guardrail_trap_unallocated_columns_being_dealloced,@function
        .size           $__internal_2_$__cuda_sm10x_tcgen05_guardrail_trap_unallocated_columns_being_dealloced,(.L_x_20 - $__internal_2_$__cuda_sm10x_tcgen05_guardrail_trap_unallocated_columns_being_dealloced)
$__internal_2_$__cuda_sm10x_tcgen05_guardrail_trap_unallocated_columns_being_dealloced:
[----:B------:R-:W-:Y:S05]  /*7630*/  BPT.TRAP 0x1 ;  /* 0x000000040000795c */ /* 0x000fea0000300000 */
[----:B------:R-:W-:-:S04]  /*7640*/  IMAD.MOV.U32 R3, RZ, RZ, 0x0 ;  /* 0x00000000ff037424 */ /* 0x000fc800078e00ff */
[----:B------:R-:W-:Y:S05]  /*7650*/  RET.REL.NODEC R2 `(matmul_kernel) ;  /* 0xffffff8802687950 */ /* 0x000fea0003c3ffff */
.L_x_17:
[----:B------:R-:W-:-:S00]  /*7660*/  BRA `(.L_x_17) ;  /* 0xfffffffc00fc7947 */ /* 0x000fc0000383ffff */
[----:B------:R-:W-:-:S00]  /*7670*/  NOP ;  /* 0x0000000000007918 */ /* 0x000fc00000000000 */
        /* <DEDUP_REMOVED lines=8> */
.L_x_20:


//--------------------- .nv.shared.matmul_kernel  --------------------------
	.section	.nv.shared.matmul_kernel,"aw",@nobits
	.sectionflags	@""
	.align	16
	.zero		1024


//--------------------- .nv.shared.reserved.0     --------------------------
	.section	.nv.shared.reserved.0,"aw",@nobits
	.align	8
	.weak		__nv_reservedSMEM_offset_0_alias
	.size		__nv_reservedSMEM_offset_0_alias, 0, 64
	.other		__nv_reservedSMEM_offset_0_alias,@"STO_CUDA_RESERVED_SHARED STV_DEFAULT"
__nv_reservedSMEM_offset_0_alias:
	.zero		0
.nv.shared.reserved.0:
	.zero		64
	.weak		__nv_reservedSMEM_allocation_phase
	.type		__nv_reservedSMEM_allocation_phase,@object
	.size		__nv_reservedSMEM_allocation_phase,(.L_0 - __nv_reservedSMEM_allocation_phase)
__nv_reservedSMEM_allocation_phase:
	.zero		1
.L_0:
	.zero		7
	.weak		__nv_reservedSMEM_devtool_atexit_pc
	.type		__nv_reservedSMEM_devtool_atexit_pc,@object
	.size		__nv_reservedSMEM_devtool_atexit_pc,(__nv_reservedSMEM_allocation_mask - __nv_reservedSMEM_devtool_atexit_pc)
__nv_reservedSMEM_devtool_atexit_pc:
	.zero		8
	.weak		__nv_reservedSMEM_allocation_mask
	.type		__nv_reservedSMEM_allocation_mask,@object
	.size		__nv_reservedSMEM_allocation_mask,(.L_2 - __nv_reservedSMEM_allocation_mask)
__nv_reservedSMEM_allocation_mask:
	.zero		4
.L_2:


//--------------------- .nv.constant0.matmul_kernel --------------------------
	.section	.nv.constant0.matmul_kernel,"a",@progbits
	.sectionflags	@""
	.align	4
.nv.constant0.matmul_kernel:
	.zero		976


//--------------------- SYMBOLS --------------------------

	.type		.nv.reservedSmem.offset0,@object
	.size		.nv.reservedSmem.offset0,0x4
	.type		.nv.reservedSmem.cap,@object
	.size		.nv.reservedSmem.cap,0x4
